// auto-generated by cutlass_sweep.gemm — config: {"arch": "sm_100", "cluster_m": 2, "cluster_n": 1, "dtype": "bf16", "dtype_b": "bf16", "layout": "nt", "stages": 0, "tile_k": 32, "tile_m": 64, "tile_n": 96}
#include "cutlass/cutlass.h"
#include "cutlass/gemm/collective/collective_builder.hpp"
#include "cutlass/gemm/device/gemm_universal_adapter.h"
#include "cutlass/gemm/kernel/gemm_universal.hpp"
#include "cutlass/epilogue/collective/collective_builder.hpp"

using ElemA = cutlass::bfloat16_t;
using ElemB = cutlass::bfloat16_t;
using ElemCD = cutlass::bfloat16_t;
using Acc  = float;
using TileShape    = cute::Shape<cute::_64, cute::_96, cute::_32>;
using ClusterShape = cute::Shape<cute::_2, cute::_1, cute::_1>;

using CollectiveEpilogue = typename cutlass::epilogue::collective::CollectiveBuilder<
    cutlass::arch::Sm100, cutlass::arch::OpClassTensorOp,
    TileShape, ClusterShape,
    cutlass::epilogue::collective::EpilogueTileAuto,
    Acc, Acc,
    ElemCD, cutlass::layout::RowMajor, 128 / cutlass::sizeof_bits<ElemCD>::value,
    ElemCD, cutlass::layout::RowMajor, 128 / cutlass::sizeof_bits<ElemCD>::value,
    cutlass::epilogue::collective::EpilogueScheduleAuto
  >::CollectiveOp;

using CollectiveMainloop = typename cutlass::gemm::collective::CollectiveBuilder<
    cutlass::arch::Sm100, cutlass::arch::OpClassTensorOp,
    ElemA, cutlass::layout::RowMajor, 128 / cutlass::sizeof_bits<ElemA>::value,
    ElemB, cutlass::layout::ColumnMajor, 128 / cutlass::sizeof_bits<ElemB>::value,
    Acc,
    TileShape, ClusterShape,
    cutlass::gemm::collective::StageCountAutoCarveout<static_cast<int>(sizeof(typename CollectiveEpilogue::SharedStorage))>,
    cutlass::gemm::collective::KernelScheduleAuto
  >::CollectiveOp;

using GemmKernel = cutlass::gemm::kernel::GemmUniversal<
    cute::Shape<int,int,int,int>,
    CollectiveMainloop,
    CollectiveEpilogue
>;
using Gemm = cutlass::gemm::device::GemmUniversalAdapter<GemmKernel>;

// Force the device kernel symbol into the cubin without needing a host main.
auto* _anchor = &cutlass::device_kernel<GemmKernel>;


// ===== COMPILED SASS (sm_100a) =====

	.target	sm_100a

	.elftype	@"ET_EXEC"


//--------------------- .note.nv.tkinfo           --------------------------
	.section	.note.nv.tkinfo,"",@"SHT_NOTE"
	.sectionflags	@"SHF_NOTE_NV_TKINFO"
	.tkinfo
        /*0018*/ 	.word	0x00000002
        /*0030*/ 	.string	""
        /*0030*/ 	.string	"ptxas"
        /*0030*/ 	.string	"Cuda compilation tools, release 13.0, V13.0.88"
        /*0030*/ 	.string	"Build cuda_13.0.r13.0/compiler.36424714_0"
        /*0030*/ 	.string	"-arch sm_100a -m 64 "



//--------------------- .note.nv.cuinfo           --------------------------
	.section	.note.nv.cuinfo,"",@"SHT_NOTE"
	.sectionflags	@"SHF_NOTE_NV_CUINFO"
        /*0018*/ 	.short	0x0002
        /*001a*/ 	.short	0x0064
        /*001c*/ 	.short	0x0082
	.zero		2


//--------------------- .nv.info                  --------------------------
	.section	.nv.info,"",@"SHT_CUDA_INFO"
	.align	4


	//----- nvinfo : EIATTR_REGCOUNT
	.align		4
        /*0000*/ 	.byte	0x04, 0x2f
        /*0002*/ 	.short	(.L_19 - .L_18)
	.align		4
.L_18:
        /*0004*/ 	.word	index@(_ZN7cutlass13device_kernelINS_4gemm6kernel13GemmUniversalIN4cute5tupleIJiiiiEEENS1_10collective13CollectiveMmaINS1_35MainloopSm100TmaUmmaWarpSpecializedILi21ELi2ELi4ENS5_IJNS4_1CILi2EEENSA_ILi1EEESC_EEEEENS5_IJNSA_ILi64EEENSA_ILi96EEENSA_ILi32EEEEEENS_10bfloat16_tENS5_IJlSC_lEEESJ_SK_NS4_8TiledMMAINS4_8MMA_AtomIJNS4_20SM100_MMA_F16BF16_SSISJ_SJ_fLi64ELi96ELNS4_4UMMA5MajorE0ELSP_0ELNSO_7ScaleInE0ELSQ_0EEEEEENS4_6LayoutINS5_IJSC_SC_SC_EEENS5_IJNSA_ILi0EEESV_SV_EEEEENS5_IJNS4_10UnderscoreESY_SY_EEEEENS4_13SM90_TMA_LOADENS4_14ComposedLayoutINS4_7SwizzleILi2ELi4ELi3EEENS4_18smem_ptr_flag_bitsILi16EEENST_INS5_IJNSA_ILi8EEESH_EEENS5_IJSH_SC_EEEEEEEvNS4_8identityENS4_23SM90_TMA_LOAD_MULTICASTES1B_vS1C_EENS_8epilogue10collective18CollectiveEpilogueINS1F_23Sm100TmaWarpSpecializedILi3ELi2ELi16ELb1ELb0EEEJSI_NS5_IJNST_ISF_SC_EENST_ISH_SC_EEEEESJ_SK_SJ_SK_NS1F_6fusion15FusionCallbacksIS1J_NS1N_17LinearCombinationISJ_fSJ_fLNS_15FloatRoundStyleE2EEESI_S1M_JEEENS4_5SM1004TMEM4LOAD26SM100_TMEM_LOAD_16dp256b4xES11_S1B_NS4_17SM75_U32x4_LDSM_NENS4_14SM90_TMA_STOREES1B_NS4_17SM90_U32x4_STSM_NENS4_39AutoVectorizingCopyWithAssumedAlignmentILi128EEEEEEvvEEEEvNT_6ParamsE)
        /*0008*/ 	.word	0x00000041


	//----- nvinfo : EIATTR_FRAME_SIZE
	.align		4
.L_19:
        /*000c*/ 	.byte	0x04, 0x11
        /*000e*/ 	.short	(.L_21 - .L_20)
	.align		4
.L_20:
        /*0010*/ 	.word	index@($__internal_2_$__cuda_sm10x_tcgen05_guardrail_trap_unallocated_columns_being_dealloced)
        /*0014*/ 	.word	0x00000000


	//----- nvinfo : EIATTR_FRAME_SIZE
	.align		4
.L_21:
        /*0018*/ 	.byte	0x04, 0x11
        /*001a*/ 	.short	(.L_23 - .L_22)
	.align		4
.L_22:
        /*001c*/ 	.word	index@($__internal_1_$__cuda_sm10x_tcgen05_guardrail_trap_phase_invalid_during_alloc)
        /*0020*/ 	.word	0x00000000


	//----- nvinfo : EIATTR_FRAME_SIZE
	.align		4
.L_23:
        /*0024*/ 	.byte	0x04, 0x11
        /*0026*/ 	.short	(.L_25 - .L_24)
	.align		4
.L_24:
        /*0028*/ 	.word	index@($__internal_0_$__cuda_sm10x_tcgen05_guardrail_trap_col_being_dealloced_not_returned_by_alloc)
        /*002c*/ 	.word	0x00000000


	//----- nvinfo : EIATTR_FRAME_SIZE
	.align		4
.L_25:
        /*0030*/ 	.byte	0x04, 0x11
        /*0032*/ 	.short	(.L_27 - .L_26)
	.align		4
.L_26:
        /*0034*/ 	.word	index@(_ZN7cutlass13device_kernelINS_4gemm6kernel13GemmUniversalIN4cute5tupleIJiiiiEEENS1_10collective13CollectiveMmaINS1_35MainloopSm100TmaUmmaWarpSpecializedILi21ELi2ELi4ENS5_IJNS4_1CILi2EEENSA_ILi1EEESC_EEEEENS5_IJNSA_ILi64EEENSA_ILi96EEENSA_ILi32EEEEEENS_10bfloat16_tENS5_IJlSC_lEEESJ_SK_NS4_8TiledMMAINS4_8MMA_AtomIJNS4_20SM100_MMA_F16BF16_SSISJ_SJ_fLi64ELi96ELNS4_4UMMA5MajorE0ELSP_0ELNSO_7ScaleInE0ELSQ_0EEEEEENS4_6LayoutINS5_IJSC_SC_SC_EEENS5_IJNSA_ILi0EEESV_SV_EEEEENS5_IJNS4_10UnderscoreESY_SY_EEEEENS4_13SM90_TMA_LOADENS4_14ComposedLayoutINS4_7SwizzleILi2ELi4ELi3EEENS4_18smem_ptr_flag_bitsILi16EEENST_INS5_IJNSA_ILi8EEESH_EEENS5_IJSH_SC_EEEEEEEvNS4_8identityENS4_23SM90_TMA_LOAD_MULTICASTES1B_vS1C_EENS_8epilogue10collective18CollectiveEpilogueINS1F_23Sm100TmaWarpSpecializedILi3ELi2ELi16ELb1ELb0EEEJSI_NS5_IJNST_ISF_SC_EENST_ISH_SC_EEEEESJ_SK_SJ_SK_NS1F_6fusion15FusionCallbacksIS1J_NS1N_17LinearCombinationISJ_fSJ_fLNS_15FloatRoundStyleE2EEESI_S1M_JEEENS4_5SM1004TMEM4LOAD26SM100_TMEM_LOAD_16dp256b4xES11_S1B_NS4_17SM75_U32x4_LDSM_NENS4_14SM90_TMA_STOREES1B_NS4_17SM90_U32x4_STSM_NENS4_39AutoVectorizingCopyWithAssumedAlignmentILi128EEEEEEvvEEEEvNT_6ParamsE)
        /*0038*/ 	.word	0x00000000


	//----- nvinfo : EIATTR_MIN_STACK_SIZE
	.align		4
.L_27:
        /*003c*/ 	.byte	0x04, 0x12
        /*003e*/ 	.short	(.L_29 - .L_28)
	.align		4
.L_28:
        /*0040*/ 	.word	index@(_ZN7cutlass13device_kernelINS_4gemm6kernel13GemmUniversalIN4cute5tupleIJiiiiEEENS1_10collective13CollectiveMmaINS1_35MainloopSm100TmaUmmaWarpSpecializedILi21ELi2ELi4ENS5_IJNS4_1CILi2EEENSA_ILi1EEESC_EEEEENS5_IJNSA_ILi64EEENSA_ILi96EEENSA_ILi32EEEEEENS_10bfloat16_tENS5_IJlSC_lEEESJ_SK_NS4_8TiledMMAINS4_8MMA_AtomIJNS4_20SM100_MMA_F16BF16_SSISJ_SJ_fLi64ELi96ELNS4_4UMMA5MajorE0ELSP_0ELNSO_7ScaleInE0ELSQ_0EEEEEENS4_6LayoutINS5_IJSC_SC_SC_EEENS5_IJNSA_ILi0EEESV_SV_EEEEENS5_IJNS4_10UnderscoreESY_SY_EEEEENS4_13SM90_TMA_LOADENS4_14ComposedLayoutINS4_7SwizzleILi2ELi4ELi3EEENS4_18smem_ptr_flag_bitsILi16EEENST_INS5_IJNSA_ILi8EEESH_EEENS5_IJSH_SC_EEEEEEEvNS4_8identityENS4_23SM90_TMA_LOAD_MULTICASTES1B_vS1C_EENS_8epilogue10collective18CollectiveEpilogueINS1F_23Sm100TmaWarpSpecializedILi3ELi2ELi16ELb1ELb0EEEJSI_NS5_IJNST_ISF_SC_EENST_ISH_SC_EEEEESJ_SK_SJ_SK_NS1F_6fusion15FusionCallbacksIS1J_NS1N_17LinearCombinationISJ_fSJ_fLNS_15FloatRoundStyleE2EEESI_S1M_JEEENS4_5SM1004TMEM4LOAD26SM100_TMEM_LOAD_16dp256b4xES11_S1B_NS4_17SM75_U32x4_LDSM_NENS4_14SM90_TMA_STOREES1B_NS4_17SM90_U32x4_STSM_NENS4_39AutoVectorizingCopyWithAssumedAlignmentILi128EEEEEEvvEEEEvNT_6ParamsE)
        /*0044*/ 	.word	0x00000000
.L_29:


//--------------------- .nv.compat                --------------------------
	.section	.nv.compat,"",@"SHT_CUDA_COMPAT_INFO"
	.align	4
        /*0000*/ 	.byte	0x02, 0x09, 0x01, 0x00, 0x02, 0x02, 0x02, 0x00, 0x02, 0x05, 0x05, 0x00, 0x03, 0x07, 0x01, 0x01
        /*0010*/ 	.byte	0x02, 0x03, 0x01, 0x00, 0x02, 0x06, 0x01, 0x00, 0x04, 0x0b, 0x08, 0x00, 0x09, 0x00, 0x00, 0x00
        /*0020*/ 	.byte	0x00, 0x00, 0x00, 0x00


//--------------------- .nv.info._ZN7cutlass13device_kernelINS_4gemm6kernel13GemmUniversalIN4cute5tupleIJiiiiEEENS1_10collective13CollectiveMmaINS1_35MainloopSm100TmaUmmaWarpSpecializedILi21ELi2ELi4ENS5_IJNS4_1CILi2EEENSA_ILi1EEESC_EEEEENS5_IJNSA_ILi64EEENSA_ILi96EEENSA_ILi32EEEEEENS_10bfloat16_tENS5_IJlSC_lEEESJ_SK_NS4_8TiledMMAINS4_8MMA_AtomIJNS4_20SM100_MMA_F16BF16_SSISJ_SJ_fLi64ELi96ELNS4_4UMMA5MajorE0ELSP_0ELNSO_7ScaleInE0ELSQ_0EEEEEENS4_6LayoutINS5_IJSC_SC_SC_EEENS5_IJNSA_ILi0EEESV_SV_EEEEENS5_IJNS4_10UnderscoreESY_SY_EEEEENS4_13SM90_TMA_LOADENS4_14ComposedLayoutINS4_7SwizzleILi2ELi4ELi3EEENS4_18smem_ptr_flag_bitsILi16EEENST_INS5_IJNSA_ILi8EEESH_EEENS5_IJSH_SC_EEEEEEEvNS4_8identityENS4_23SM90_TMA_LOAD_MULTICASTES1B_vS1C_EENS_8epilogue10collective18CollectiveEpilogueINS1F_23Sm100TmaWarpSpecializedILi3ELi2ELi16ELb1ELb0EEEJSI_NS5_IJNST_ISF_SC_EENST_ISH_SC_EEEEESJ_SK_SJ_SK_NS1F_6fusion15FusionCallbacksIS1J_NS1N_17LinearCombinationISJ_fSJ_fLNS_15FloatRoundStyleE2EEESI_S1M_JEEENS4_5SM1004TMEM4LOAD26SM100_TMEM_LOAD_16dp256b4xES11_S1B_NS4_17SM75_U32x4_LDSM_NENS4_14SM90_TMA_STOREES1B_NS4_17SM90_U32x4_STSM_NENS4_39AutoVectorizingCopyWithAssumedAlignmentILi128EEEEEEvvEEEEvNT_6ParamsE --------------------------
	.section	.nv.info._ZN7cutlass13device_kernelINS_4gemm6kernel13GemmUniversalIN4cute5tupleIJiiiiEEENS1_10collective13CollectiveMmaINS1_35MainloopSm100TmaUmmaWarpSpecializedILi21ELi2ELi4ENS5_IJNS4_1CILi2EEENSA_ILi1EEESC_EEEEENS5_IJNSA_ILi64EEENSA_ILi96EEENSA_ILi32EEEEEENS_10bfloat16_tENS5_IJlSC_lEEESJ_SK_NS4_8TiledMMAINS4_8MMA_AtomIJNS4_20SM100_MMA_F16BF16_SSISJ_SJ_fLi64ELi96ELNS4_4UMMA5MajorE0ELSP_0ELNSO_7ScaleInE0ELSQ_0EEEEEENS4_6LayoutINS5_IJSC_SC_SC_EEENS5_IJNSA_ILi0EEESV_SV_EEEEENS5_IJNS4_10UnderscoreESY_SY_EEEEENS4_13SM90_TMA_LOADENS4_14ComposedLayoutINS4_7SwizzleILi2ELi4ELi3EEENS4_18smem_ptr_flag_bitsILi16EEENST_INS5_IJNSA_ILi8EEESH_EEENS5_IJSH_SC_EEEEEEEvNS4_8identityENS4_23SM90_TMA_LOAD_MULTICASTES1B_vS1C_EENS_8epilogue10collective18CollectiveEpilogueINS1F_23Sm100TmaWarpSpecializedILi3ELi2ELi16ELb1ELb0EEEJSI_NS5_IJNST_ISF_SC_EENST_ISH_SC_EEEEESJ_SK_SJ_SK_NS1F_6fusion15FusionCallbacksIS1J_NS1N_17LinearCombinationISJ_fSJ_fLNS_15FloatRoundStyleE2EEESI_S1M_JEEENS4_5SM1004TMEM4LOAD26SM100_TMEM_LOAD_16dp256b4xES11_S1B_NS4_17SM75_U32x4_LDSM_NENS4_14SM90_TMA_STOREES1B_NS4_17SM90_U32x4_STSM_NENS4_39AutoVectorizingCopyWithAssumedAlignmentILi128EEEEEEvvEEEEvNT_6ParamsE,"",@"SHT_CUDA_INFO"
	.sectionflags	@""
	.align	4


	//----- nvinfo : EIATTR_CUDA_API_VERSION
	.align		4
        /*0000*/ 	.byte	0x04, 0x37
        /*0002*/ 	.short	(.L_31 - .L_30)
.L_30:
        /*0004*/ 	.word	0x00000082


	//----- nvinfo : EIATTR_KPARAM_INFO
	.align		4
.L_31:
        /*0008*/ 	.byte	0x04, 0x17
        /*000a*/ 	.short	(.L_33 - .L_32)
.L_32:
        /*000c*/ 	.word	0x00000000
        /*0010*/ 	.short	0x0000
        /*0012*/ 	.short	0x0000
        /*0014*/ 	.byte	0x00, 0xf0, 0x01, 0x20


	//----- nvinfo : EIATTR_AT_ENTRY_FRAGMENTS
	.align		4
.L_33:
        /*0018*/ 	.byte	0x04, 0x4f
        /*001a*/ 	.short	(.L_35 - .L_34)


	//   ....[0]....
.L_34:
        /*001c*/ 	.word	0x00000006


	//----- nvinfo : EIATTR_RESERVED_SMEM_USED
	.align		4
.L_35:
        /*0020*/ 	.byte	0x01, 0x41
	.zero		2


	//----- nvinfo : EIATTR_SPARSE_MMA_MASK
	.align		4
        /*0024*/ 	.byte	0x03, 0x50
        /*0026*/ 	.short	0x0000


	//----- nvinfo : EIATTR_TCGEN05_1CTA_USED
	.align		4
        /*0028*/ 	.byte	0x01, 0x51
	.zero		2


	//----- nvinfo : EIATTR_MAXREG_COUNT
	.align		4
        /*002c*/ 	.byte	0x03, 0x1b
        /*002e*/ 	.short	0x00ff


	//----- nvinfo : EIATTR_NUM_BARRIERS
	.align		4
        /*0030*/ 	.byte	0x02, 0x4c
        /*0032*/ 	.byte	0x07
	.zero		1


	//----- nvinfo : EIATTR_EXTERNS
	.align		4
        /*0034*/ 	.byte	0x04, 0x0f
        /*0036*/ 	.short	(.L_37 - .L_36)


	//   ....[0]....
	.align		4
.L_36:
        /*0038*/ 	.word	index@(__assertfail)


	//----- nvinfo : EIATTR_MERCURY_ISA_VERSION
	.align		4
.L_37:
        /*003c*/ 	.byte	0x03, 0x5f
        /*003e*/ 	.short	0x0101


	//----- nvinfo : EIATTR_INT_WARP_WIDE_INSTR_OFFSETS
	.align		4
        /*0040*/ 	.byte	0x04, 0x31
        /*0042*/ 	.short	(.L_39 - .L_38)


	//   ....[0]....
.L_38:
        /*0044*/ 	.word	0x00004800


	//   ....[1]....
        /*0048*/ 	.word	0x00004830


	//   ....[2]....
        /*004c*/ 	.word	0x00004850


	//   ....[3]....
        /*0050*/ 	.word	0x00005440


	//   ....[4]....
        /*0054*/ 	.word	0x000054a0


	//   ....[5]....
        /*0058*/ 	.word	0x00005590


	//   ....[6]....
        /*005c*/ 	.word	0x00005620


	//   ....[7]....
        /*0060*/ 	.word	0x00005710


	//   ....[8]....
        /*0064*/ 	.word	0x000057c0


	//----- nvinfo : EIATTR_COOP_GROUP_MASK_REGIDS
	.align		4
.L_39:
        /*0068*/ 	.byte	0x04, 0x29
        /*006a*/ 	.short	(.L_41 - .L_40)


	//   ....[0]....
.L_40:
        /*006c*/ 	.word	0xffffffff


	//   ....[1]....
        /*0070*/ 	.word	0xffffffff


	//   ....[2]....
        /*0074*/ 	.word	0xffffffff


	//   ....[3]....
        /*0078*/ 	.word	0xffffffff


	//   ....[4]....
        /*007c*/ 	.word	0xffffffff


	//   ....[5]....
        /*0080*/ 	.word	0xffffffff


	//   ....[6]....
        /*0084*/ 	.word	0xffffffff


	//   ....[7]....
        /*0088*/ 	.word	0xffffffff


	//   ....[8]....
        /*008c*/ 	.word	0xffffffff


	//   ....[9]....
        /*0090*/ 	.word	0xffffffff


	//   ....[10]....
        /*0094*/ 	.word	0xffffffff


	//   ....[11]....
        /*0098*/ 	.word	0xffffffff


	//   ....[12]....
        /*009c*/ 	.word	0xffffffff


	//   ....[13]....
        /*00a0*/ 	.word	0xffffffff


	//----- nvinfo : EIATTR_COOP_GROUP_INSTR_OFFSETS
	.align		4
.L_41:
        /*00a4*/ 	.byte	0x04, 0x28
        /*00a6*/ 	.short	(.L_43 - .L_42)


	//   ....[0]....
.L_42:
        /*00a8*/ 	.word	0x00000080


	//   ....[1]....
        /*00ac*/ 	.word	0x000004f0


	//   ....[2]....
        /*00b0*/ 	.word	0x000008d0


	//   ....[3]....
        /*00b4*/ 	.word	0x00000a50


	//   ....[4]....
        /*00b8*/ 	.word	0x00000b50


	//   ....[5]....
        /*00bc*/ 	.word	0x00000cc0


	//   ....[6]....
        /*00c0*/ 	.word	0x00000e60


	//   ....[7]....
        /*00c4*/ 	.word	0x00001020


	//   ....[8]....
        /*00c8*/ 	.word	0x00002270


	//   ....[9]....
        /*00cc*/ 	.word	0x00003ae0


	//   ....[10]....
        /*00d0*/ 	.word	0x00003cf0


	//   ....[11]....
        /*00d4*/ 	.word	0x00003d20


	//   ....[12]....
        /*00d8*/ 	.word	0x000046e0


	//   ....[13]....
        /*00dc*/ 	.word	0x00004910


	//----- nvinfo : EIATTR_VRC_CTA_INIT_COUNT
	.align		4
.L_43:
        /*00e0*/ 	.byte	0x02, 0x4a
        /*00e2*/ 	.byte	0x80
	.zero		1


	//----- nvinfo : EIATTR_SYSCALL_OFFSETS
	.align		4
        /*00e4*/ 	.byte	0x04, 0x46
        /*00e6*/ 	.short	(.L_45 - .L_44)


	//   ....[0]....
.L_44:
        /*00e8*/ 	.word	0x00006420


	//   ....[1]....
        /*00ec*/ 	.word	0x00006510


	//   ....[2]....
        /*00f0*/ 	.word	0x00006c90


	//   ....[3]....
        /*00f4*/ 	.word	0x00007550


	//   ....[4]....
        /*00f8*/ 	.word	0x00007e00


	//----- nvinfo : EIATTR_MBARRIER_INSTR_OFFSETS
	.align		4
.L_45:
        /*00fc*/ 	.byte	0x04, 0x39
        /*00fe*/ 	.short	(.L_47 - .L_46)


	//   ....[0]....
.L_46:
        /*0100*/ 	.word	0x00000610
        /*0104*/ 	.word	0x000000ff
        /*0108*/ 	.word	0x00000000
        /*010c*/ 	.short	0x0100
        /*010e*/ 	.byte	0x04
	.zero		1


	//   ....[1]....
        /*0110*/ 	.word	0x00000620
        /*0114*/ 	.word	0x000000ff
        /*0118*/ 	.word	0x000000a8
        /*011c*/ 	.short	0x0100
        /*011e*/ 	.byte	0x04
	.zero		1


	//   ....[2]....
        /*0120*/ 	.word	0x00000630
        /*0124*/ 	.word	0x000000ff
        /*0128*/ 	.word	0x00000008
        /*012c*/ 	.short	0x0100
        /*012e*/ 	.byte	0x04
	.zero		1


	//   ....[3]....
        /*0130*/ 	.word	0x00000640
        /*0134*/ 	.word	0x000000ff
        /*0138*/ 	.word	0x000000b0
        /*013c*/ 	.short	0x0100
        /*013e*/ 	.byte	0x04
	.zero		1


	//   ....[4]....
        /*0140*/ 	.word	0x00000650
        /*0144*/ 	.word	0x000000ff
        /*0148*/ 	.word	0x00000010
        /*014c*/ 	.short	0x0100
        /*014e*/ 	.byte	0x04
	.zero		1


	//   ....[5]....
        /*0150*/ 	.word	0x00000660
        /*0154*/ 	.word	0x000000ff
        /*0158*/ 	.word	0x000000b8
        /*015c*/ 	.short	0x0100
        /*015e*/ 	.byte	0x04
	.zero		1


	//   ....[6]....
        /*0160*/ 	.word	0x00000670
        /*0164*/ 	.word	0x000000ff
        /*0168*/ 	.word	0x00000018
        /*016c*/ 	.short	0x0100
        /*016e*/ 	.byte	0x04
	.zero		1


	//   ....[7]....
        /*0170*/ 	.word	0x00000680
        /*0174*/ 	.word	0x000000ff
        /*0178*/ 	.word	0x000000c0
        /*017c*/ 	.short	0x0100
        /*017e*/ 	.byte	0x04
	.zero		1


	//   ....[8]....
        /*0180*/ 	.word	0x00000690
        /*0184*/ 	.word	0x000000ff
        /*0188*/ 	.word	0x00000020
        /*018c*/ 	.short	0x0100
        /*018e*/ 	.byte	0x04
	.zero		1


	//   ....[9]....
        /*0190*/ 	.word	0x000006a0
        /*0194*/ 	.word	0x000000ff
        /*0198*/ 	.word	0x000000c8
        /*019c*/ 	.short	0x0100
        /*019e*/ 	.byte	0x04
	.zero		1


	//   ....[10]....
        /*01a0*/ 	.word	0x000006b0
        /*01a4*/ 	.word	0x000000ff
        /*01a8*/ 	.word	0x00000028
        /*01ac*/ 	.short	0x0100
        /*01ae*/ 	.byte	0x04
	.zero		1


	//   ....[11]....
        /*01b0*/ 	.word	0x000006c0
        /*01b4*/ 	.word	0x000000ff
        /*01b8*/ 	.word	0x000000d0
        /*01bc*/ 	.short	0x0100
        /*01be*/ 	.byte	0x04
	.zero		1


	//   ....[12]....
        /*01c0*/ 	.word	0x000006d0
        /*01c4*/ 	.word	0x000000ff
        /*01c8*/ 	.word	0x00000030
        /*01cc*/ 	.short	0x0100
        /*01ce*/ 	.byte	0x04
	.zero		1


	//   ....[13]....
        /*01d0*/ 	.word	0x000006e0
        /*01d4*/ 	.word	0x000000ff
        /*01d8*/ 	.word	0x000000d8
        /*01dc*/ 	.short	0x0100
        /*01de*/ 	.byte	0x04
	.zero		1


	//   ....[14]....
        /*01e0*/ 	.word	0x000006f0
        /*01e4*/ 	.word	0x000000ff
        /*01e8*/ 	.word	0x00000038
        /*01ec*/ 	.short	0x0100
        /*01ee*/ 	.byte	0x04
	.zero		1


	//   ....[15]....
        /*01f0*/ 	.word	0x00000700
        /*01f4*/ 	.word	0x000000ff
        /*01f8*/ 	.word	0x000000e0
        /*01fc*/ 	.short	0x0100
        /*01fe*/ 	.byte	0x04
	.zero		1


	//   ....[16]....
        /*0200*/ 	.word	0x00000710
        /*0204*/ 	.word	0x000000ff
        /*0208*/ 	.word	0x00000040
        /*020c*/ 	.short	0x0100
        /*020e*/ 	.byte	0x04
	.zero		1


	//   ....[17]....
        /*0210*/ 	.word	0x00000720
        /*0214*/ 	.word	0x000000ff
        /*0218*/ 	.word	0x000000e8
        /*021c*/ 	.short	0x0100
        /*021e*/ 	.byte	0x04
	.zero		1


	//   ....[18]....
        /*0220*/ 	.word	0x00000730
        /*0224*/ 	.word	0x000000ff
        /*0228*/ 	.word	0x00000048
        /*022c*/ 	.short	0x0100
        /*022e*/ 	.byte	0x04
	.zero		1


	//   ....[19]....
        /*0230*/ 	.word	0x00000740
        /*0234*/ 	.word	0x000000ff
        /*0238*/ 	.word	0x000000f0
        /*023c*/ 	.short	0x0100
        /*023e*/ 	.byte	0x04
	.zero		1


	//   ....[20]....
        /*0240*/ 	.word	0x00000750
        /*0244*/ 	.word	0x000000ff
        /*0248*/ 	.word	0x00000050
        /*024c*/ 	.short	0x0100
        /*024e*/ 	.byte	0x04
	.zero		1


	//   ....[21]....
        /*0250*/ 	.word	0x00000760
        /*0254*/ 	.word	0x000000ff
        /*0258*/ 	.word	0x000000f8
        /*025c*/ 	.short	0x0100
        /*025e*/ 	.byte	0x04
	.zero		1


	//   ....[22]....
        /*0260*/ 	.word	0x00000770
        /*0264*/ 	.word	0x000000ff
        /*0268*/ 	.word	0x00000058
        /*026c*/ 	.short	0x0100
        /*026e*/ 	.byte	0x04
	.zero		1


	//   ....[23]....
        /*0270*/ 	.word	0x00000780
        /*0274*/ 	.word	0x000000ff
        /*0278*/ 	.word	0x00000100
        /*027c*/ 	.short	0x0100
        /*027e*/ 	.byte	0x04
	.zero		1


	//   ....[24]....
        /*0280*/ 	.word	0x00000790
        /*0284*/ 	.word	0x000000ff
        /*0288*/ 	.word	0x00000060
        /*028c*/ 	.short	0x0100
        /*028e*/ 	.byte	0x04
	.zero		1


	//   ....[25]....
        /*0290*/ 	.word	0x000007a0
        /*0294*/ 	.word	0x000000ff
        /*0298*/ 	.word	0x00000108
        /*029c*/ 	.short	0x0100
        /*029e*/ 	.byte	0x04
	.zero		1


	//   ....[26]....
        /*02a0*/ 	.word	0x000007b0
        /*02a4*/ 	.word	0x000000ff
        /*02a8*/ 	.word	0x00000068
        /*02ac*/ 	.short	0x0100
        /*02ae*/ 	.byte	0x04
	.zero		1


	//   ....[27]....
        /*02b0*/ 	.word	0x000007c0
        /*02b4*/ 	.word	0x000000ff
        /*02b8*/ 	.word	0x00000110
        /*02bc*/ 	.short	0x0100
        /*02be*/ 	.byte	0x04
	.zero		1


	//   ....[28]....
        /*02c0*/ 	.word	0x000007d0
        /*02c4*/ 	.word	0x000000ff
        /*02c8*/ 	.word	0x00000070
        /*02cc*/ 	.short	0x0100
        /*02ce*/ 	.byte	0x04
	.zero		1


	//   ....[29]....
        /*02d0*/ 	.word	0x000007e0
        /*02d4*/ 	.word	0x000000ff
        /*02d8*/ 	.word	0x00000118
        /*02dc*/ 	.short	0x0100
        /*02de*/ 	.byte	0x04
	.zero		1


	//   ....[30]....
        /*02e0*/ 	.word	0x000007f0
        /*02e4*/ 	.word	0x000000ff
        /*02e8*/ 	.word	0x00000078
        /*02ec*/ 	.short	0x0100
        /*02ee*/ 	.byte	0x04
	.zero		1


	//   ....[31]....
        /*02f0*/ 	.word	0x00000800
        /*02f4*/ 	.word	0x000000ff
        /*02f8*/ 	.word	0x00000120
        /*02fc*/ 	.short	0x0100
        /*02fe*/ 	.byte	0x04
	.zero		1


	//   ....[32]....
        /*0300*/ 	.word	0x00000810
        /*0304*/ 	.word	0x000000ff
        /*0308*/ 	.word	0x00000080
        /*030c*/ 	.short	0x0100
        /*030e*/ 	.byte	0x04
	.zero		1


	//   ....[33]....
        /*0310*/ 	.word	0x00000820
        /*0314*/ 	.word	0x000000ff
        /*0318*/ 	.word	0x00000128
        /*031c*/ 	.short	0x0100
        /*031e*/ 	.byte	0x04
	.zero		1


	//   ....[34]....
        /*0320*/ 	.word	0x00000830
        /*0324*/ 	.word	0x000000ff
        /*0328*/ 	.word	0x00000088
        /*032c*/ 	.short	0x0100
        /*032e*/ 	.byte	0x04
	.zero		1


	//   ....[35]....
        /*0330*/ 	.word	0x00000840
        /*0334*/ 	.word	0x000000ff
        /*0338*/ 	.word	0x00000130
        /*033c*/ 	.short	0x0100
        /*033e*/ 	.byte	0x04
	.zero		1


	//   ....[36]....
        /*0340*/ 	.word	0x00000850
        /*0344*/ 	.word	0x000000ff
        /*0348*/ 	.word	0x00000090
        /*034c*/ 	.short	0x0100
        /*034e*/ 	.byte	0x04
	.zero		1


	//   ....[37]....
        /*0350*/ 	.word	0x00000860
        /*0354*/ 	.word	0x000000ff
        /*0358*/ 	.word	0x00000138
        /*035c*/ 	.short	0x0100
        /*035e*/ 	.byte	0x04
	.zero		1


	//   ....[38]....
        /*0360*/ 	.word	0x00000870
        /*0364*/ 	.word	0x000000ff
        /*0368*/ 	.word	0x00000098
        /*036c*/ 	.short	0x0100
        /*036e*/ 	.byte	0x04
	.zero		1


	//   ....[39]....
        /*0370*/ 	.word	0x00000880
        /*0374*/ 	.word	0x000000ff
        /*0378*/ 	.word	0x00000140
        /*037c*/ 	.short	0x0100
        /*037e*/ 	.byte	0x04
	.zero		1


	//   ....[40]....
        /*0380*/ 	.word	0x00000890
        /*0384*/ 	.word	0x000000ff
        /*0388*/ 	.word	0x000000a0
        /*038c*/ 	.short	0x0100
        /*038e*/ 	.byte	0x04
	.zero		1


	//   ....[41]....
        /*0390*/ 	.word	0x000008a0
        /*0394*/ 	.word	0x000000ff
        /*0398*/ 	.word	0x00000148
        /*039c*/ 	.short	0x0100
        /*039e*/ 	.byte	0x04
	.zero		1


	//   ....[42]....
        /*03a0*/ 	.word	0x000009e0
        /*03a4*/ 	.word	0x000000ff
        /*03a8*/ 	.word	0x00000150
        /*03ac*/ 	.short	0x0100
        /*03ae*/ 	.byte	0x04
	.zero		1


	//   ....[43]....
        /*03b0*/ 	.word	0x000009f0
        /*03b4*/ 	.word	0x000000ff
        /*03b8*/ 	.word	0x00000168
        /*03bc*/ 	.short	0x0100
        /*03be*/ 	.byte	0x04
	.zero		1


	//   ....[44]....
        /*03c0*/ 	.word	0x00000a00
        /*03c4*/ 	.word	0x000000ff
        /*03c8*/ 	.word	0x00000158
        /*03cc*/ 	.short	0x0100
        /*03ce*/ 	.byte	0x04
	.zero		1


	//   ....[45]....
        /*03d0*/ 	.word	0x00000a10
        /*03d4*/ 	.word	0x000000ff
        /*03d8*/ 	.word	0x00000170
        /*03dc*/ 	.short	0x0100
        /*03de*/ 	.byte	0x04
	.zero		1


	//   ....[46]....
        /*03e0*/ 	.word	0x00000a20
        /*03e4*/ 	.word	0x000000ff
        /*03e8*/ 	.word	0x00000160
        /*03ec*/ 	.short	0x0100
        /*03ee*/ 	.byte	0x04
	.zero		1


	//   ....[47]....
        /*03f0*/ 	.word	0x00000a30
        /*03f4*/ 	.word	0x000000ff
        /*03f8*/ 	.word	0x00000178
        /*03fc*/ 	.short	0x0100
        /*03fe*/ 	.byte	0x04
	.zero		1


	//   ....[48]....
        /*0400*/ 	.word	0x00000b20
        /*0404*/ 	.word	0x000000ff
        /*0408*/ 	.word	0x00000180
        /*040c*/ 	.short	0x0100
        /*040e*/ 	.byte	0x06
	.zero		1


	//   ....[49]....
        /*0410*/ 	.word	0x00000b30
        /*0414*/ 	.word	0x000000ff
        /*0418*/ 	.word	0x00000188
        /*041c*/ 	.short	0x0100
        /*041e*/ 	.byte	0x06
	.zero		1


	//   ....[50]....
        /*0420*/ 	.word	0x00000c70
        /*0424*/ 	.word	0x000000ff
        /*0428*/ 	.word	0x00000190
        /*042c*/ 	.short	0x0100
        /*042e*/ 	.byte	0x06
	.zero		1


	//   ....[51]....
        /*0430*/ 	.word	0x00000c80
        /*0434*/ 	.word	0x000000ff
        /*0438*/ 	.word	0x000001a0
        /*043c*/ 	.short	0x0100
        /*043e*/ 	.byte	0x06
	.zero		1


	//   ....[52]....
        /*0440*/ 	.word	0x00000c90
        /*0444*/ 	.word	0x000000ff
        /*0448*/ 	.word	0x00000198
        /*044c*/ 	.short	0x0100
        /*044e*/ 	.byte	0x06
	.zero		1


	//   ....[53]....
        /*0450*/ 	.word	0x00000ca0
        /*0454*/ 	.word	0x000000ff
        /*0458*/ 	.word	0x000001a8
        /*045c*/ 	.short	0x0100
        /*045e*/ 	.byte	0x06
	.zero		1


	//   ....[54]....
        /*0460*/ 	.word	0x00000dd0
        /*0464*/ 	.word	0x000000ff
        /*0468*/ 	.word	0x000001b0
        /*046c*/ 	.short	0x0100
        /*046e*/ 	.byte	0x04
	.zero		1


	//   ....[55]....
        /*0470*/ 	.word	0x00000de0
        /*0474*/ 	.word	0x000000ff
        /*0478*/ 	.word	0x000001d0
        /*047c*/ 	.short	0x0100
        /*047e*/ 	.byte	0x04
	.zero		1


	//   ....[56]....
        /*0480*/ 	.word	0x00000df0
        /*0484*/ 	.word	0x000000ff
        /*0488*/ 	.word	0x000001b8
        /*048c*/ 	.short	0x0100
        /*048e*/ 	.byte	0x04
	.zero		1


	//   ....[57]....
        /*0490*/ 	.word	0x00000e00
        /*0494*/ 	.word	0x000000ff
        /*0498*/ 	.word	0x000001d8
        /*049c*/ 	.short	0x0100
        /*049e*/ 	.byte	0x04
	.zero		1


	//   ....[58]....
        /*04a0*/ 	.word	0x00000e10
        /*04a4*/ 	.word	0x000000ff
        /*04a8*/ 	.word	0x000001c0
        /*04ac*/ 	.short	0x0100
        /*04ae*/ 	.byte	0x04
	.zero		1


	//   ....[59]....
        /*04b0*/ 	.word	0x00000e20
        /*04b4*/ 	.word	0x000000ff
        /*04b8*/ 	.word	0x000001e0
        /*04bc*/ 	.short	0x0100
        /*04be*/ 	.byte	0x04
	.zero		1


	//   ....[60]....
        /*04c0*/ 	.word	0x00000e30
        /*04c4*/ 	.word	0x000000ff
        /*04c8*/ 	.word	0x000001c8
        /*04cc*/ 	.short	0x0100
        /*04ce*/ 	.byte	0x04
	.zero		1


	//   ....[61]....
        /*04d0*/ 	.word	0x00000e40
        /*04d4*/ 	.word	0x000000ff
        /*04d8*/ 	.word	0x000001e8
        /*04dc*/ 	.short	0x0100
        /*04de*/ 	.byte	0x04
	.zero		1


	//   ....[62]....
        /*04e0*/ 	.word	0x00000f30
        /*04e4*/ 	.word	0x000000ff
        /*04e8*/ 	.word	0x000001f0
        /*04ec*/ 	.short	0x0100
        /*04ee*/ 	.byte	0x04
	.zero		1


	//   ....[63]....
        /*04f0*/ 	.word	0x00000f40
        /*04f4*/ 	.word	0x000000ff
        /*04f8*/ 	.word	0x00000200
        /*04fc*/ 	.short	0x0100
        /*04fe*/ 	.byte	0x04
	.zero		1


	//   ....[64]....
        /*0500*/ 	.word	0x00000f50
        /*0504*/ 	.word	0x000000ff
        /*0508*/ 	.word	0x000001f8
        /*050c*/ 	.short	0x0100
        /*050e*/ 	.byte	0x04
	.zero		1


	//   ....[65]....
        /*0510*/ 	.word	0x00000f60
        /*0514*/ 	.word	0x000000ff
        /*0518*/ 	.word	0x00000208
        /*051c*/ 	.short	0x0100
        /*051e*/ 	.byte	0x04
	.zero		1


	//   ....[66]....
        /*0520*/ 	.word	0x00001b10
        /*0524*/ 	.word	0x00000000
        /*0528*/ 	.word	0x00000200
        /*052c*/ 	.short	0x010a
        /*052e*/ 	.byte	0xff
	.zero		1


	//   ....[67]....
        /*0530*/ 	.word	0x00001b40
        /*0534*/ 	.word	0x00000000
        /*0538*/ 	.word	0x000001f0
        /*053c*/ 	.short	0x0101
        /*053e*/ 	.byte	0xff
	.zero		1


	//   ....[68]....
        /*0540*/ 	.word	0x00001bf0
        /*0544*/ 	.word	0x000000ff
        /*0548*/ 	.word	0x000000a8
        /*054c*/ 	.short	0x010a
        /*054e*/ 	.byte	0x06
	.zero		1


	//   ....[69]....
        /*0550*/ 	.word	0x00001c70
        /*0554*/ 	.word	0x000000ff
        /*0558*/ 	.word	0x000000a8
        /*055c*/ 	.short	0x010a
        /*055e*/ 	.byte	0x21
	.zero		1


	//   ....[70]....
        /*0560*/ 	.word	0x00001e00
        /*0564*/ 	.word	0x000000ff
        /*0568*/ 	.word	0x000000a8
        /*056c*/ 	.short	0x010a
        /*056e*/ 	.byte	0x06
	.zero		1


	//   ....[71]....
        /*0570*/ 	.word	0x00001f30
        /*0574*/ 	.word	0x000000ff
        /*0578*/ 	.word	0x00000188
        /*057c*/ 	.short	0x0101
        /*057e*/ 	.byte	0x0f
	.zero		1


	//   ....[72]....
        /*0580*/ 	.word	0x00001f50
        /*0584*/ 	.word	0x000000ff
        /*0588*/ 	.word	0x000000a8
        /*058c*/ 	.short	0x010a
        /*058e*/ 	.byte	0x06
	.zero		1


	//   ....[73]....
        /*0590*/ 	.word	0x00001fd0
        /*0594*/ 	.word	0x000000ff
        /*0598*/ 	.word	0x000000a8
        /*059c*/ 	.short	0x010a
        /*059e*/ 	.byte	0x09
	.zero		1


	//   ....[74]....
        /*05a0*/ 	.word	0x00002160
        /*05a4*/ 	.word	0x000000ff
        /*05a8*/ 	.word	0x000000a8
        /*05ac*/ 	.short	0x010a
        /*05ae*/ 	.byte	0x07
	.zero		1


	//   ....[75]....
        /*05b0*/ 	.word	0x000022a0
        /*05b4*/ 	.word	0x00000003
        /*05b8*/ 	.word	0x00000190
        /*05bc*/ 	.short	0x010a
        /*05be*/ 	.byte	0xff
	.zero		1


	//   ....[76]....
        /*05c0*/ 	.word	0x000023f0
        /*05c4*/ 	.word	0x00000000
        /*05c8*/ 	.word	0x00000000
        /*05cc*/ 	.short	0x0101
        /*05ce*/ 	.byte	0xff
	.zero		1


	//   ....[77]....
        /*05d0*/ 	.word	0x000029a0
        /*05d4*/ 	.word	0x000000ff
        /*05d8*/ 	.word	0x00000000
        /*05dc*/ 	.short	0x010a
        /*05de*/ 	.byte	0x04
	.zero		1


	//   ....[78]....
        /*05e0*/ 	.word	0x00002a30
        /*05e4*/ 	.word	0x000000ff
        /*05e8*/ 	.word	0x00000000
        /*05ec*/ 	.short	0x010a
        /*05ee*/ 	.byte	0x05
	.zero		1


	//   ....[79]....
        /*05f0*/ 	.word	0x00002ac0
        /*05f4*/ 	.word	0x000000ff
        /*05f8*/ 	.word	0x00000000
        /*05fc*/ 	.short	0x010a
        /*05fe*/ 	.byte	0x05
	.zero		1


	//   ....[80]....
        /*0600*/ 	.word	0x00002b50
        /*0604*/ 	.word	0x000000ff
        /*0608*/ 	.word	0x00000000
        /*060c*/ 	.short	0x010a
        /*060e*/ 	.byte	0x05
	.zero		1


	//   ....[81]....
        /*0610*/ 	.word	0x00002be0
        /*0614*/ 	.word	0x000000ff
        /*0618*/ 	.word	0x00000000
        /*061c*/ 	.short	0x010a
        /*061e*/ 	.byte	0x05
	.zero		1


	//   ....[82]....
        /*0620*/ 	.word	0x00002c70
        /*0624*/ 	.word	0x000000ff
        /*0628*/ 	.word	0x00000000
        /*062c*/ 	.short	0x010a
        /*062e*/ 	.byte	0x05
	.zero		1


	//   ....[83]....
        /*0630*/ 	.word	0x00002d00
        /*0634*/ 	.word	0x000000ff
        /*0638*/ 	.word	0x00000000
        /*063c*/ 	.short	0x010a
        /*063e*/ 	.byte	0x05
	.zero		1


	//   ....[84]....
        /*0640*/ 	.word	0x00002d90
        /*0644*/ 	.word	0x000000ff
        /*0648*/ 	.word	0x00000000
        /*064c*/ 	.short	0x010a
        /*064e*/ 	.byte	0x05
	.zero		1


	//   ....[85]....
        /*0650*/ 	.word	0x00002e20
        /*0654*/ 	.word	0x000000ff
        /*0658*/ 	.word	0x00000000
        /*065c*/ 	.short	0x010a
        /*065e*/ 	.byte	0x05
	.zero		1


	//   ....[86]....
        /*0660*/ 	.word	0x00002eb0
        /*0664*/ 	.word	0x000000ff
        /*0668*/ 	.word	0x00000000
        /*066c*/ 	.short	0x010a
        /*066e*/ 	.byte	0x05
	.zero		1


	//   ....[87]....
        /*0670*/ 	.word	0x00002f40
        /*0674*/ 	.word	0x000000ff
        /*0678*/ 	.word	0x00000000
        /*067c*/ 	.short	0x010a
        /*067e*/ 	.byte	0x05
	.zero		1


	//   ....[88]....
        /*0680*/ 	.word	0x00002fd0
        /*0684*/ 	.word	0x000000ff
        /*0688*/ 	.word	0x00000000
        /*068c*/ 	.short	0x010a
        /*068e*/ 	.byte	0x05
	.zero		1


	//   ....[89]....
        /*0690*/ 	.word	0x00003060
        /*0694*/ 	.word	0x000000ff
        /*0698*/ 	.word	0x00000000
        /*069c*/ 	.short	0x010a
        /*069e*/ 	.byte	0x05
	.zero		1


	//   ....[90]....
        /*06a0*/ 	.word	0x000030f0
        /*06a4*/ 	.word	0x000000ff
        /*06a8*/ 	.word	0x00000000
        /*06ac*/ 	.short	0x010a
        /*06ae*/ 	.byte	0x05
	.zero		1


	//   ....[91]....
        /*06b0*/ 	.word	0x00003180
        /*06b4*/ 	.word	0x000000ff
        /*06b8*/ 	.word	0x00000000
        /*06bc*/ 	.short	0x010a
        /*06be*/ 	.byte	0x05
	.zero		1


	//   ....[92]....
        /*06c0*/ 	.word	0x00003210
        /*06c4*/ 	.word	0x000000ff
        /*06c8*/ 	.word	0x00000000
        /*06cc*/ 	.short	0x010a
        /*06ce*/ 	.byte	0x05
	.zero		1


	//   ....[93]....
        /*06d0*/ 	.word	0x000032a0
        /*06d4*/ 	.word	0x000000ff
        /*06d8*/ 	.word	0x00000000
        /*06dc*/ 	.short	0x010a
        /*06de*/ 	.byte	0x05
	.zero		1


	//   ....[94]....
        /*06e0*/ 	.word	0x00003330
        /*06e4*/ 	.word	0x000000ff
        /*06e8*/ 	.word	0x00000000
        /*06ec*/ 	.short	0x010a
        /*06ee*/ 	.byte	0x05
	.zero		1


	//   ....[95]....
        /*06f0*/ 	.word	0x000033c0
        /*06f4*/ 	.word	0x000000ff
        /*06f8*/ 	.word	0x00000000
        /*06fc*/ 	.short	0x010a
        /*06fe*/ 	.byte	0x05
	.zero		1


	//   ....[96]....
        /*0700*/ 	.word	0x00003450
        /*0704*/ 	.word	0x000000ff
        /*0708*/ 	.word	0x00000000
        /*070c*/ 	.short	0x010a
        /*070e*/ 	.byte	0x05
	.zero		1


	//   ....[97]....
        /*0710*/ 	.word	0x000034f0
        /*0714*/ 	.word	0x00000000
        /*0718*/ 	.word	0x00000000
        /*071c*/ 	.short	0x010a
        /*071e*/ 	.byte	0xff
	.zero		1


	//   ....[98]....
        /*0720*/ 	.word	0x00003630
        /*0724*/ 	.word	0x00000002
        /*0728*/ 	.word	0x000001f0
        /*072c*/ 	.short	0x010a
        /*072e*/ 	.byte	0xff
	.zero		1


	//   ....[99]....
        /*0730*/ 	.word	0x000036a0
        /*0734*/ 	.word	0x00000002
        /*0738*/ 	.word	0x00000000
        /*073c*/ 	.short	0x0101
        /*073e*/ 	.byte	0xff
	.zero		1


	//   ....[100]....
        /*0740*/ 	.word	0x000036c0
        /*0744*/ 	.word	0x000000ff
        /*0748*/ 	.word	0x000001a0
        /*074c*/ 	.short	0x010a
        /*074e*/ 	.byte	0x04
	.zero		1


	//   ....[101]....
        /*0750*/ 	.word	0x000037e0
        /*0754*/ 	.word	0x00000002
        /*0758*/ 	.word	0x00000190
        /*075c*/ 	.short	0x010a
        /*075e*/ 	.byte	0xff
	.zero		1


	//   ....[102]....
        /*0760*/ 	.word	0x000038e0
        /*0764*/ 	.word	0x00000002
        /*0768*/ 	.word	0x00000000
        /*076c*/ 	.short	0x0101
        /*076e*/ 	.byte	0xff
	.zero		1


	//   ....[103]....
        /*0770*/ 	.word	0x00003970
        /*0774*/ 	.word	0x000000ff
        /*0778*/ 	.word	0x000001a0
        /*077c*/ 	.short	0x0106
        /*077e*/ 	.byte	0x04
	.zero		1


	//   ....[104]....
        /*0780*/ 	.word	0x00003990
        /*0784*/ 	.word	0x000000ff
        /*0788*/ 	.word	0x000001a0
        /*078c*/ 	.short	0x010a
        /*078e*/ 	.byte	0x04
	.zero		1


	//   ....[105]....
        /*0790*/ 	.word	0x00003a20
        /*0794*/ 	.word	0x000000ff
        /*0798*/ 	.word	0x000001a0
        /*079c*/ 	.short	0x0106
        /*079e*/ 	.byte	0x07
	.zero		1


	//   ....[106]....
        /*07a0*/ 	.word	0x00003a60
        /*07a4*/ 	.word	0x00000000
        /*07a8*/ 	.word	0x000001a0
        /*07ac*/ 	.short	0x010a
        /*07ae*/ 	.byte	0xff
	.zero		1


	//   ....[107]....
        /*07b0*/ 	.word	0x00003f80
        /*07b4*/ 	.word	0x00000000
        /*07b8*/ 	.word	0x00000190
        /*07bc*/ 	.short	0x010a
        /*07be*/ 	.byte	0xff
	.zero		1


	//   ....[108]....
        /*07c0*/ 	.word	0x00004080
        /*07c4*/ 	.word	0x00000003
        /*07c8*/ 	.word	0x00000000
        /*07cc*/ 	.short	0x0101
        /*07ce*/ 	.byte	0xff
	.zero		1


	//   ....[109]....
        /*07d0*/ 	.word	0x00004090
        /*07d4*/ 	.word	0x000000ff
        /*07d8*/ 	.word	0x00000000
        /*07dc*/ 	.short	0x010a
        /*07de*/ 	.byte	0x05
	.zero		1


	//   ....[110]....
        /*07e0*/ 	.word	0x00004110
        /*07e4*/ 	.word	0x000000ff
        /*07e8*/ 	.word	0x000001d0
        /*07ec*/ 	.short	0x010a
        /*07ee*/ 	.byte	0x17
	.zero		1


	//   ....[111]....
        /*07f0*/ 	.word	0x000041e0
        /*07f4*/ 	.word	0x000000ff
        /*07f8*/ 	.word	0x00000000
        /*07fc*/ 	.short	0x010a
        /*07fe*/ 	.byte	0x07
	.zero		1


	//   ....[112]....
        /*0800*/ 	.word	0x00004320
        /*0804*/ 	.word	0x000000ff
        /*0808*/ 	.word	0x00000000
        /*080c*/ 	.short	0x010a
        /*080e*/ 	.byte	0x06
	.zero		1


	//   ....[113]....
        /*0810*/ 	.word	0x00004510
        /*0814*/ 	.word	0x000000ff
        /*0818*/ 	.word	0x00000000
        /*081c*/ 	.short	0x010a
        /*081e*/ 	.byte	0x04
	.zero		1


	//   ....[114]....
        /*0820*/ 	.word	0x000045a0
        /*0824*/ 	.word	0x000000ff
        /*0828*/ 	.word	0x00000000
        /*082c*/ 	.short	0x010a
        /*082e*/ 	.byte	0x05
	.zero		1


	//   ....[115]....
        /*0830*/ 	.word	0x00004630
        /*0834*/ 	.word	0x000000ff
        /*0838*/ 	.word	0x00000000
        /*083c*/ 	.short	0x010a
        /*083e*/ 	.byte	0x05
	.zero		1


	//   ....[116]....
        /*0840*/ 	.word	0x000046c0
        /*0844*/ 	.word	0x000000ff
        /*0848*/ 	.word	0x00000000
        /*084c*/ 	.short	0x010a
        /*084e*/ 	.byte	0x04
	.zero		1


	//   ....[117]....
        /*0850*/ 	.word	0x00004c00
        /*0854*/ 	.word	0x00000008
        /*0858*/ 	.word	0x00000190
        /*085c*/ 	.short	0x010a
        /*085e*/ 	.byte	0xff
	.zero		1


	//   ....[118]....
        /*0860*/ 	.word	0x00004d70
        /*0864*/ 	.word	0x00000000
        /*0868*/ 	.word	0x00000000
        /*086c*/ 	.short	0x0101
        /*086e*/ 	.byte	0xff
	.zero		1


	//   ....[119]....
        /*0870*/ 	.word	0x00005250
        /*0874*/ 	.word	0x000000ff
        /*0878*/ 	.word	0x00000188
        /*087c*/ 	.short	0x010a
        /*087e*/ 	.byte	0x15
	.zero		1


	//   ....[120]....
        /*0880*/ 	.word	0x000053e0
        /*0884*/ 	.word	0x000000ff
        /*0888*/ 	.word	0x00000168
        /*088c*/ 	.short	0x010a
        /*088e*/ 	.byte	0x15
	.zero		1


	//   ....[121]....
        /*0890*/ 	.word	0x00005540
        /*0894*/ 	.word	0x000000ff
        /*0898*/ 	.word	0x00000150
        /*089c*/ 	.short	0x010b
        /*089e*/ 	.byte	0x15
	.zero		1


	//   ....[122]....
        /*08a0*/ 	.word	0x00005550
        /*08a4*/ 	.word	0x000000ff
        /*08a8*/ 	.word	0x00000000
        /*08ac*/ 	.short	0x0101
        /*08ae*/ 	.byte	0x2b
	.zero		1


	//   ....[123]....
        /*08b0*/ 	.word	0x00005560
        /*08b4*/ 	.word	0x000000ff
        /*08b8*/ 	.word	0x00000170
        /*08bc*/ 	.short	0x010a
        /*08be*/ 	.byte	0x15
	.zero		1


	//   ....[124]....
        /*08c0*/ 	.word	0x000056c0
        /*08c4*/ 	.word	0x000000ff
        /*08c8*/ 	.word	0x00000158
        /*08cc*/ 	.short	0x010b
        /*08ce*/ 	.byte	0x15
	.zero		1


	//   ....[125]....
        /*08d0*/ 	.word	0x000056d0
        /*08d4*/ 	.word	0x000000ff
        /*08d8*/ 	.word	0x00000000
        /*08dc*/ 	.short	0x0101
        /*08de*/ 	.byte	0x29
	.zero		1


	//   ....[126]....
        /*08e0*/ 	.word	0x000056e0
        /*08e4*/ 	.word	0x000000ff
        /*08e8*/ 	.word	0x00000178
        /*08ec*/ 	.short	0x010a
        /*08ee*/ 	.byte	0x15
	.zero		1


	//   ....[127]....
        /*08f0*/ 	.word	0x000058d0
        /*08f4*/ 	.word	0x000000ff
        /*08f8*/ 	.word	0x00000160
        /*08fc*/ 	.short	0x010b
        /*08fe*/ 	.byte	0x15
	.zero		1


	//   ....[128]....
        /*0900*/ 	.word	0x000058e0
        /*0904*/ 	.word	0x000000ff
        /*0908*/ 	.word	0x00000000
        /*090c*/ 	.short	0x0101
        /*090e*/ 	.byte	0x28
	.zero		1


	//   ....[129]....
        /*0910*/ 	.word	0x00005910
        /*0914*/ 	.word	0x000000ff
        /*0918*/ 	.word	0x00000168
        /*091c*/ 	.short	0x010a
        /*091e*/ 	.byte	0x15
	.zero		1


	//   ....[130]....
        /*0920*/ 	.word	0x00005930
        /*0924*/ 	.word	0x000000ff
        /*0928*/ 	.word	0x00000170
        /*092c*/ 	.short	0x010a
        /*092e*/ 	.byte	0x15
	.zero		1


	//   ....[131]....
        /*0930*/ 	.word	0x00005970
        /*0934*/ 	.word	0x00000000
        /*0938*/ 	.word	0x00000178
        /*093c*/ 	.short	0x010a
        /*093e*/ 	.byte	0xff
	.zero		1


	//   ....[132]....
        /*0940*/ 	.word	0x00005cb0
        /*0944*/ 	.word	0x00000008
        /*0948*/ 	.word	0x00000190
        /*094c*/ 	.short	0x010a
        /*094e*/ 	.byte	0xff
	.zero		1


	//   ....[133]....
        /*0950*/ 	.word	0x00005e30
        /*0954*/ 	.word	0x00000000
        /*0958*/ 	.word	0x00000000
        /*095c*/ 	.short	0x0101
        /*095e*/ 	.byte	0xff
	.zero		1


	//   ....[134]....
        /*0960*/ 	.word	0x00006950
        /*0964*/ 	.word	0x000000ff
        /*0968*/ 	.word	0x00000150
        /*096c*/ 	.short	0x010a
        /*096e*/ 	.byte	0x2c
	.zero		1


	//   ....[135]....
        /*0970*/ 	.word	0x00006990
        /*0974*/ 	.word	0x0000001a
        /*0978*/ 	.word	0x000001b0
        /*097c*/ 	.short	0x010a
        /*097e*/ 	.byte	0xff
	.zero		1


	//   ....[136]....
        /*0980*/ 	.word	0x00006a90
        /*0984*/ 	.word	0x000000ff
        /*0988*/ 	.word	0x00000150
        /*098c*/ 	.short	0x010a
        /*098e*/ 	.byte	0x2c
	.zero		1


	//   ....[137]....
        /*0990*/ 	.word	0x00006b70
        /*0994*/ 	.word	0x0000001a
        /*0998*/ 	.word	0x000001b0
        /*099c*/ 	.short	0x010a
        /*099e*/ 	.byte	0xff
	.zero		1


	//   ....[138]....
        /*09a0*/ 	.word	0x000072b0
        /*09a4*/ 	.word	0x00000000
        /*09a8*/ 	.word	0x00000000
        /*09ac*/ 	.short	0x0101
        /*09ae*/ 	.byte	0xff
	.zero		1


	//   ....[139]....
        /*09b0*/ 	.word	0x000072c0
        /*09b4*/ 	.word	0x00000005
        /*09b8*/ 	.word	0x00000150
        /*09bc*/ 	.short	0x010a
        /*09be*/ 	.byte	0xff
	.zero		1


	//   ....[140]....
        /*09c0*/ 	.word	0x00007380
        /*09c4*/ 	.word	0x00000005
        /*09c8*/ 	.word	0x00000150
        /*09cc*/ 	.short	0x010a
        /*09ce*/ 	.byte	0xff
	.zero		1


	//   ....[141]....
        /*09d0*/ 	.word	0x00007b60
        /*09d4*/ 	.word	0x00000000
        /*09d8*/ 	.word	0x00000000
        /*09dc*/ 	.short	0x0101
        /*09de*/ 	.byte	0xff
	.zero		1


	//   ....[142]....
        /*09e0*/ 	.word	0x00007b70
        /*09e4*/ 	.word	0x00000005
        /*09e8*/ 	.word	0x00000150
        /*09ec*/ 	.short	0x010a
        /*09ee*/ 	.byte	0xff
	.zero		1


	//   ....[143]....
        /*09f0*/ 	.word	0x00007c30
        /*09f4*/ 	.word	0x00000005
        /*09f8*/ 	.word	0x00000150
        /*09fc*/ 	.short	0x010a
        /*09fe*/ 	.byte	0xff
	.zero		1


	//   ....[144]....
        /*0a00*/ 	.word	0x00008040
        /*0a04*/ 	.word	0x000000ff
        /*0a08*/ 	.word	0x00000000
        /*0a0c*/ 	.short	0x0101
        /*0a0e*/ 	.byte	0x04
	.zero		1


	//   ....[145]....
        /*0a10*/ 	.word	0x00008470
        /*0a14*/ 	.word	0x00000000
        /*0a18*/ 	.word	0x00000000
        /*0a1c*/ 	.short	0x0101
        /*0a1e*/ 	.byte	0xff
	.zero		1


	//   ....[146]....
        /*0a20*/ 	.word	0x00008710
        /*0a24*/ 	.word	0x000000ff
        /*0a28*/ 	.word	0x00000000
        /*0a2c*/ 	.short	0x0101
        /*0a2e*/ 	.byte	0x04
	.zero		1


	//   ....[147]....
        /*0a30*/ 	.word	0x00008730
        /*0a34*/ 	.word	0x00000000
        /*0a38*/ 	.word	0x00000200
        /*0a3c*/ 	.short	0x010a
        /*0a3e*/ 	.byte	0xff
	.zero		1


	//   ....[148]....
        /*0a40*/ 	.word	0x00008790
        /*0a44*/ 	.word	0x00000000
        /*0a48*/ 	.word	0x000000a8
        /*0a4c*/ 	.short	0x010a
        /*0a4e*/ 	.byte	0xff
	.zero		1


	//   ....[149]....
        /*0a50*/ 	.word	0x000087f0
        /*0a54*/ 	.word	0x00000000
        /*0a58*/ 	.word	0x000000a8
        /*0a5c*/ 	.short	0x010a
        /*0a5e*/ 	.byte	0xff
	.zero		1


	//   ....[150]....
        /*0a60*/ 	.word	0x00008840
        /*0a64*/ 	.word	0x00000003
        /*0a68*/ 	.word	0x00000190
        /*0a6c*/ 	.short	0x010a
        /*0a6e*/ 	.byte	0xff
	.zero		1


	//   ....[151]....
        /*0a70*/ 	.word	0x000088a0
        /*0a74*/ 	.word	0x00000000
        /*0a78*/ 	.word	0x00000000
        /*0a7c*/ 	.short	0x010a
        /*0a7e*/ 	.byte	0xff
	.zero		1


	//   ....[152]....
        /*0a80*/ 	.word	0x00008900
        /*0a84*/ 	.word	0x00000000
        /*0a88*/ 	.word	0x00000000
        /*0a8c*/ 	.short	0x010a
        /*0a8e*/ 	.byte	0xff
	.zero		1


	//   ....[153]....
        /*0a90*/ 	.word	0x00008960
        /*0a94*/ 	.word	0x00000000
        /*0a98*/ 	.word	0x00000000
        /*0a9c*/ 	.short	0x010a
        /*0a9e*/ 	.byte	0xff
	.zero		1


	//   ....[154]....
        /*0aa0*/ 	.word	0x000089c0
        /*0aa4*/ 	.word	0x00000000
        /*0aa8*/ 	.word	0x00000000
        /*0aac*/ 	.short	0x010a
        /*0aae*/ 	.byte	0xff
	.zero		1


	//   ....[155]....
        /*0ab0*/ 	.word	0x00008a20
        /*0ab4*/ 	.word	0x00000000
        /*0ab8*/ 	.word	0x00000000
        /*0abc*/ 	.short	0x010a
        /*0abe*/ 	.byte	0xff
	.zero		1


	//   ....[156]....
        /*0ac0*/ 	.word	0x00008a80
        /*0ac4*/ 	.word	0x00000000
        /*0ac8*/ 	.word	0x00000000
        /*0acc*/ 	.short	0x010a
        /*0ace*/ 	.byte	0xff
	.zero		1


	//   ....[157]....
        /*0ad0*/ 	.word	0x00008ae0
        /*0ad4*/ 	.word	0x00000000
        /*0ad8*/ 	.word	0x00000000
        /*0adc*/ 	.short	0x010a
        /*0ade*/ 	.byte	0xff
	.zero		1


	//   ....[158]....
        /*0ae0*/ 	.word	0x00008b40
        /*0ae4*/ 	.word	0x00000000
        /*0ae8*/ 	.word	0x00000000
        /*0aec*/ 	.short	0x010a
        /*0aee*/ 	.byte	0xff
	.zero		1


	//   ....[159]....
        /*0af0*/ 	.word	0x00008ba0
        /*0af4*/ 	.word	0x00000000
        /*0af8*/ 	.word	0x00000000
        /*0afc*/ 	.short	0x010a
        /*0afe*/ 	.byte	0xff
	.zero		1


	//   ....[160]....
        /*0b00*/ 	.word	0x00008c00
        /*0b04*/ 	.word	0x00000000
        /*0b08*/ 	.word	0x00000000
        /*0b0c*/ 	.short	0x010a
        /*0b0e*/ 	.byte	0xff
	.zero		1


	//   ....[161]....
        /*0b10*/ 	.word	0x00008c60
        /*0b14*/ 	.word	0x00000000
        /*0b18*/ 	.word	0x00000000
        /*0b1c*/ 	.short	0x010a
        /*0b1e*/ 	.byte	0xff
	.zero		1


	//   ....[162]....
        /*0b20*/ 	.word	0x00008cc0
        /*0b24*/ 	.word	0x00000000
        /*0b28*/ 	.word	0x00000000
        /*0b2c*/ 	.short	0x010a
        /*0b2e*/ 	.byte	0xff
	.zero		1


	//   ....[163]....
        /*0b30*/ 	.word	0x00008d20
        /*0b34*/ 	.word	0x00000000
        /*0b38*/ 	.word	0x00000000
        /*0b3c*/ 	.short	0x010a
        /*0b3e*/ 	.byte	0xff
	.zero		1


	//   ....[164]....
        /*0b40*/ 	.word	0x00008d80
        /*0b44*/ 	.word	0x00000000
        /*0b48*/ 	.word	0x00000000
        /*0b4c*/ 	.short	0x010a
        /*0b4e*/ 	.byte	0xff
	.zero		1


	//   ....[165]....
        /*0b50*/ 	.word	0x00008de0
        /*0b54*/ 	.word	0x00000000
        /*0b58*/ 	.word	0x00000000
        /*0b5c*/ 	.short	0x010a
        /*0b5e*/ 	.byte	0xff
	.zero		1


	//   ....[166]....
        /*0b60*/ 	.word	0x00008e40
        /*0b64*/ 	.word	0x00000000
        /*0b68*/ 	.word	0x00000000
        /*0b6c*/ 	.short	0x010a
        /*0b6e*/ 	.byte	0xff
	.zero		1


	//   ....[167]....
        /*0b70*/ 	.word	0x00008ea0
        /*0b74*/ 	.word	0x00000000
        /*0b78*/ 	.word	0x00000000
        /*0b7c*/ 	.short	0x010a
        /*0b7e*/ 	.byte	0xff
	.zero		1


	//   ....[168]....
        /*0b80*/ 	.word	0x00008f00
        /*0b84*/ 	.word	0x00000000
        /*0b88*/ 	.word	0x00000000
        /*0b8c*/ 	.short	0x010a
        /*0b8e*/ 	.byte	0xff
	.zero		1


	//   ....[169]....
        /*0b90*/ 	.word	0x00008f60
        /*0b94*/ 	.word	0x00000000
        /*0b98*/ 	.word	0x00000000
        /*0b9c*/ 	.short	0x010a
        /*0b9e*/ 	.byte	0xff
	.zero		1


	//   ....[170]....
        /*0ba0*/ 	.word	0x00008fc0
        /*0ba4*/ 	.word	0x00000000
        /*0ba8*/ 	.word	0x00000000
        /*0bac*/ 	.short	0x010a
        /*0bae*/ 	.byte	0xff
	.zero		1


	//   ....[171]....
        /*0bb0*/ 	.word	0x00009010
        /*0bb4*/ 	.word	0x00000002
        /*0bb8*/ 	.word	0x000001f0
        /*0bbc*/ 	.short	0x010a
        /*0bbe*/ 	.byte	0xff
	.zero		1


	//   ....[172]....
        /*0bc0*/ 	.word	0x00009070
        /*0bc4*/ 	.word	0x00000002
        /*0bc8*/ 	.word	0x000001a0
        /*0bcc*/ 	.short	0x010a
        /*0bce*/ 	.byte	0xff
	.zero		1


	//   ....[173]....
        /*0bd0*/ 	.word	0x000090c0
        /*0bd4*/ 	.word	0x00000002
        /*0bd8*/ 	.word	0x00000190
        /*0bdc*/ 	.short	0x010a
        /*0bde*/ 	.byte	0xff
	.zero		1


	//   ....[174]....
        /*0be0*/ 	.word	0x00009120
        /*0be4*/ 	.word	0x00000000
        /*0be8*/ 	.word	0x000001a0
        /*0bec*/ 	.short	0x010a
        /*0bee*/ 	.byte	0xff
	.zero		1


	//   ....[175]....
        /*0bf0*/ 	.word	0x00009170
        /*0bf4*/ 	.word	0x00000000
        /*0bf8*/ 	.word	0x00000190
        /*0bfc*/ 	.short	0x010a
        /*0bfe*/ 	.byte	0xff
	.zero		1


	//   ....[176]....
        /*0c00*/ 	.word	0x000091d0
        /*0c04*/ 	.word	0x00000002
        /*0c08*/ 	.word	0x000001d0
        /*0c0c*/ 	.short	0x010a
        /*0c0e*/ 	.byte	0xff
	.zero		1


	//   ....[177]....
        /*0c10*/ 	.word	0x00009230
        /*0c14*/ 	.word	0x00000000
        /*0c18*/ 	.word	0x00000000
        /*0c1c*/ 	.short	0x010a
        /*0c1e*/ 	.byte	0xff
	.zero		1


	//   ....[178]....
        /*0c20*/ 	.word	0x00009290
        /*0c24*/ 	.word	0x00000000
        /*0c28*/ 	.word	0x00000000
        /*0c2c*/ 	.short	0x010a
        /*0c2e*/ 	.byte	0xff
	.zero		1


	//   ....[179]....
        /*0c30*/ 	.word	0x000092f0
        /*0c34*/ 	.word	0x00000000
        /*0c38*/ 	.word	0x00000000
        /*0c3c*/ 	.short	0x010a
        /*0c3e*/ 	.byte	0xff
	.zero		1


	//   ....[180]....
        /*0c40*/ 	.word	0x00009350
        /*0c44*/ 	.word	0x00000000
        /*0c48*/ 	.word	0x00000000
        /*0c4c*/ 	.short	0x010a
        /*0c4e*/ 	.byte	0xff
	.zero		1


	//   ....[181]....
        /*0c50*/ 	.word	0x000093b0
        /*0c54*/ 	.word	0x00000000
        /*0c58*/ 	.word	0x00000000
        /*0c5c*/ 	.short	0x010a
        /*0c5e*/ 	.byte	0xff
	.zero		1


	//   ....[182]....
        /*0c60*/ 	.word	0x00009400
        /*0c64*/ 	.word	0x00000008
        /*0c68*/ 	.word	0x00000190
        /*0c6c*/ 	.short	0x010a
        /*0c6e*/ 	.byte	0xff
	.zero		1


	//   ....[183]....
        /*0c70*/ 	.word	0x00009460
        /*0c74*/ 	.word	0x00000000
        /*0c78*/ 	.word	0x00000188
        /*0c7c*/ 	.short	0x010a
        /*0c7e*/ 	.byte	0xff
	.zero		1


	//   ....[184]....
        /*0c80*/ 	.word	0x000094c0
        /*0c84*/ 	.word	0x00000000
        /*0c88*/ 	.word	0x00000168
        /*0c8c*/ 	.short	0x010a
        /*0c8e*/ 	.byte	0xff
	.zero		1


	//   ....[185]....
        /*0c90*/ 	.word	0x00009520
        /*0c94*/ 	.word	0x00000000
        /*0c98*/ 	.word	0x00000170
        /*0c9c*/ 	.short	0x010a
        /*0c9e*/ 	.byte	0xff
	.zero		1


	//   ....[186]....
        /*0ca0*/ 	.word	0x00009580
        /*0ca4*/ 	.word	0x00000000
        /*0ca8*/ 	.word	0x00000178
        /*0cac*/ 	.short	0x010a
        /*0cae*/ 	.byte	0xff
	.zero		1


	//   ....[187]....
        /*0cb0*/ 	.word	0x000095e0
        /*0cb4*/ 	.word	0x00000000
        /*0cb8*/ 	.word	0x00000168
        /*0cbc*/ 	.short	0x010a
        /*0cbe*/ 	.byte	0xff
	.zero		1


	//   ....[188]....
        /*0cc0*/ 	.word	0x00009640
        /*0cc4*/ 	.word	0x00000000
        /*0cc8*/ 	.word	0x00000170
        /*0ccc*/ 	.short	0x010a
        /*0cce*/ 	.byte	0xff
	.zero		1


	//   ....[189]....
        /*0cd0*/ 	.word	0x00009690
        /*0cd4*/ 	.word	0x00000008
        /*0cd8*/ 	.word	0x00000190
        /*0cdc*/ 	.short	0x010a
        /*0cde*/ 	.byte	0xff
	.zero		1


	//   ....[190]....
        /*0ce0*/ 	.word	0x000096f0
        /*0ce4*/ 	.word	0x00000000
        /*0ce8*/ 	.word	0x00000150
        /*0cec*/ 	.short	0x010a
        /*0cee*/ 	.byte	0xff
	.zero		1


	//   ....[191]....
        /*0cf0*/ 	.word	0x00009740
        /*0cf4*/ 	.word	0x0000001a
        /*0cf8*/ 	.word	0x000001b0
        /*0cfc*/ 	.short	0x010a
        /*0cfe*/ 	.byte	0xff
	.zero		1


	//   ....[192]....
        /*0d00*/ 	.word	0x00009790
        /*0d04*/ 	.word	0x00000005
        /*0d08*/ 	.word	0x00000150
        /*0d0c*/ 	.short	0x010a
        /*0d0e*/ 	.byte	0xff
	.zero		1


	//   ....[193]....
        /*0d10*/ 	.word	0x000097e0
        /*0d14*/ 	.word	0x00000005
        /*0d18*/ 	.word	0x00000150
        /*0d1c*/ 	.short	0x010a
        /*0d1e*/ 	.byte	0xff
	.zero		1


	//----- nvinfo : EIATTR_NUM_MBARRIERS
	.align		4
.L_47:
        /*0d20*/ 	.byte	0x03, 0x38
        /*0d22*/ 	.short	0x0042


	//----- nvinfo : EIATTR_EXIT_INSTR_OFFSETS
	.align		4
        /*0d24*/ 	.byte	0x04, 0x1c
        /*0d26*/ 	.short	(.L_49 - .L_48)


	//   ....[0]....
.L_48:
        /*0d28*/ 	.word	0x00003520


	//   ....[1]....
        /*0d2c*/ 	.word	0x00003a30


	//   ....[2]....
        /*0d30*/ 	.word	0x00003a90


	//   ....[3]....
        /*0d34*/ 	.word	0x00004920


	//   ....[4]....
        /*0d38*/ 	.word	0x000059a0


	//   ....[5]....
        /*0d3c*/ 	.word	0x000059e0


	//   ....[6]....
        /*0d40*/ 	.word	0x000085f0


	//   ....[7]....
        /*0d44*/ 	.word	0x00008670


	//   ....[8]....
        /*0d48*/ 	.word	0x000086a0


	//   ....[9]....
        /*0d4c*/ 	.word	0x00008720


	//----- nvinfo : EIATTR_MAX_THREADS
	.align		4
.L_49:
        /*0d50*/ 	.byte	0x04, 0x05
        /*0d52*/ 	.short	(.L_51 - .L_50)
.L_50:
        /*0d54*/ 	.word	0x00000100
        /*0d58*/ 	.word	0x00000001
        /*0d5c*/ 	.word	0x00000001


	//----- nvinfo : EIATTR_CRS_STACK_SIZE
	.align		4
.L_51:
        /*0d60*/ 	.byte	0x04, 0x1e
        /*0d62*/ 	.short	(.L_53 - .L_52)
.L_52:
        /*0d64*/ 	.word	0x00000000


	//----- nvinfo : EIATTR_CBANK_PARAM_SIZE
	.align		4
.L_53:
        /*0d68*/ 	.byte	0x03, 0x19
        /*0d6a*/ 	.short	0x0800


	//----- nvinfo : EIATTR_PARAM_CBANK
	.align		4
        /*0d6c*/ 	.byte	0x04, 0x0a
        /*0d6e*/ 	.short	(.L_55 - .L_54)
	.align		4
.L_54:
        /*0d70*/ 	.word	index@(.nv.constant0._ZN7cutlass13device_kernelINS_4gemm6kernel13GemmUniversalIN4cute5tupleIJiiiiEEENS1_10collective13CollectiveMmaINS1_35MainloopSm100TmaUmmaWarpSpecializedILi21ELi2ELi4ENS5_IJNS4_1CILi2EEENSA_ILi1EEESC_EEEEENS5_IJNSA_ILi64EEENSA_ILi96EEENSA_ILi32EEEEEENS_10bfloat16_tENS5_IJlSC_lEEESJ_SK_NS4_8TiledMMAINS4_8MMA_AtomIJNS4_20SM100_MMA_F16BF16_SSISJ_SJ_fLi64ELi96ELNS4_4UMMA5MajorE0ELSP_0ELNSO_7ScaleInE0ELSQ_0EEEEEENS4_6LayoutINS5_IJSC_SC_SC_EEENS5_IJNSA_ILi0EEESV_SV_EEEEENS5_IJNS4_10UnderscoreESY_SY_EEEEENS4_13SM90_TMA_LOADENS4_14ComposedLayoutINS4_7SwizzleILi2ELi4ELi3EEENS4_18smem_ptr_flag_bitsILi16EEENST_INS5_IJNSA_ILi8EEESH_EEENS5_IJSH_SC_EEEEEEEvNS4_8identityENS4_23SM90_TMA_LOAD_MULTICASTES1B_vS1C_EENS_8epilogue10collective18CollectiveEpilogueINS1F_23Sm100TmaWarpSpecializedILi3ELi2ELi16ELb1ELb0EEEJSI_NS5_IJNST_ISF_SC_EENST_ISH_SC_EEEEESJ_SK_SJ_SK_NS1F_6fusion15FusionCallbacksIS1J_NS1N_17LinearCombinationISJ_fSJ_fLNS_15FloatRoundStyleE2EEESI_S1M_JEEENS4_5SM1004TMEM4LOAD26SM100_TMEM_LOAD_16dp256b4xES11_S1B_NS4_17SM75_U32x4_LDSM_NENS4_14SM90_TMA_STOREES1B_NS4_17SM90_U32x4_STSM_NENS4_39AutoVectorizingCopyWithAssumedAlignmentILi128EEEEEEvvEEEEvNT_6ParamsE)
        /*0d74*/ 	.short	0x0380
        /*0d76*/ 	.short	0x0800


	//----- nvinfo : EIATTR_SW_WAR
	.align		4
.L_55:
        /*0d78*/ 	.byte	0x04, 0x36
        /*0d7a*/ 	.short	(.L_57 - .L_56)
.L_56:
        /*0d7c*/ 	.word	0x00000008
.L_57:


//--------------------- .nv.callgraph             --------------------------
	.section	.nv.callgraph,"",@"SHT_CUDA_CALLGRAPH"
	.align	4
	.sectionentsize	8
	.align		4
        /*0000*/ 	.word	0x00000000
	.align		4
        /*0004*/ 	.word	0xffffffff
	.align		4
        /*0008*/ 	.word	index@(_ZN7cutlass13device_kernelINS_4gemm6kernel13GemmUniversalIN4cute5tupleIJiiiiEEENS1_10collective13CollectiveMmaINS1_35MainloopSm100TmaUmmaWarpSpecializedILi21ELi2ELi4ENS5_IJNS4_1CILi2EEENSA_ILi1EEESC_EEEEENS5_IJNSA_ILi64EEENSA_ILi96EEENSA_ILi32EEEEEENS_10bfloat16_tENS5_IJlSC_lEEESJ_SK_NS4_8TiledMMAINS4_8MMA_AtomIJNS4_20SM100_MMA_F16BF16_SSISJ_SJ_fLi64ELi96ELNS4_4UMMA5MajorE0ELSP_0ELNSO_7ScaleInE0ELSQ_0EEEEEENS4_6LayoutINS5_IJSC_SC_SC_EEENS5_IJNSA_ILi0EEESV_SV_EEEEENS5_IJNS4_10UnderscoreESY_SY_EEEEENS4_13SM90_TMA_LOADENS4_14ComposedLayoutINS4_7SwizzleILi2ELi4ELi3EEENS4_18smem_ptr_flag_bitsILi16EEENST_INS5_IJNSA_ILi8EEESH_EEENS5_IJSH_SC_EEEEEEEvNS4_8identityENS4_23SM90_TMA_LOAD_MULTICASTES1B_vS1C_EENS_8epilogue10collective18CollectiveEpilogueINS1F_23Sm100TmaWarpSpecializedILi3ELi2ELi16ELb1ELb0EEEJSI_NS5_IJNST_ISF_SC_EENST_ISH_SC_EEEEESJ_SK_SJ_SK_NS1F_6fusion15FusionCallbacksIS1J_NS1N_17LinearCombinationISJ_fSJ_fLNS_15FloatRoundStyleE2EEESI_S1M_JEEENS4_5SM1004TMEM4LOAD26SM100_TMEM_LOAD_16dp256b4xES11_S1B_NS4_17SM75_U32x4_LDSM_NENS4_14SM90_TMA_STOREES1B_NS4_17SM90_U32x4_STSM_NENS4_39AutoVectorizingCopyWithAssumedAlignmentILi128EEEEEEvvEEEEvNT_6ParamsE)
	.align		4
        /*000c*/ 	.word	index@(__assertfail)
	.align		4
        /*0010*/ 	.word	0x00000000
	.align		4
        /*0014*/ 	.word	0xfffffffe
	.align		4
        /*0018*/ 	.word	0x00000000
	.align		4
        /*001c*/ 	.word	0xfffffffd
	.align		4
        /*0020*/ 	.word	0x00000000
	.align		4
        /*0024*/ 	.word	0xfffffffc


//--------------------- .nv.constant4             --------------------------
	.section	.nv.constant4,"a",@progbits
	.align	8
	.align		8
.nv.constant4:
        /*0000*/ 	.dword	__assertfail
	.align		8
        /*0008*/ 	.dword	__unnamed_1
	.align		8
        /*0010*/ 	.dword	__unnamed_2
	.align		8
        /*0018*/ 	.dword	_ZN40_INTERNAL_17b5800c_4_k_cu_4a5e4dd7_161074cuda3std3__45__cpo5beginE
	.align		8
        /*0020*/ 	.dword	_ZN40_INTERNAL_17b5800c_4_k_cu_4a5e4dd7_161074cuda3std3__45__cpo3endE
	.align		8
        /*0028*/ 	.dword	_ZN40_INTERNAL_17b5800c_4_k_cu_4a5e4dd7_161074cuda3std3__45__cpo6cbeginE
	.align		8
        /*0030*/ 	.dword	_ZN40_INTERNAL_17b5800c_4_k_cu_4a5e4dd7_161074cuda3std3__45__cpo4cendE
	.align		8
        /*0038*/ 	.dword	_ZN40_INTERNAL_17b5800c_4_k_cu_4a5e4dd7_161074cuda3std3__442_GLOBAL__N__17b5800c_4_k_cu_4a5e4dd7_161076ignoreE
	.align		8
        /*0040*/ 	.dword	_ZN40_INTERNAL_17b5800c_4_k_cu_4a5e4dd7_161074cuda3std3__419piecewise_constructE
	.align		8
        /*0048*/ 	.dword	_ZN40_INTERNAL_17b5800c_4_k_cu_4a5e4dd7_161074cuda3std3__48in_placeE
	.align		8
        /*0050*/ 	.dword	_ZN40_INTERNAL_17b5800c_4_k_cu_4a5e4dd7_161074cuda3std6ranges3__45__cpo4swapE
	.align		8
        /*0058*/ 	.dword	_ZN40_INTERNAL_17b5800c_4_k_cu_4a5e4dd7_161074cuda3std6ranges3__45__cpo9iter_moveE
	.align		8
        /*0060*/ 	.dword	_ZN40_INTERNAL_17b5800c_4_k_cu_4a5e4dd7_161074cute7productE
	.align		8
        /*0068*/ 	.dword	_ZN40_INTERNAL_17b5800c_4_k_cu_4a5e4dd7_161074cute1_E
	.align		8
        /*0070*/ 	.dword	$str$25
	.align		8
        /*0078*/ 	.dword	$str$26
	.align		8
        /*0080*/ 	.dword	$str$27
	.align		8
        /*0088*/ 	.dword	$str$28


//--------------------- .text._ZN7cutlass13device_kernelINS_4gemm6kernel13GemmUniversalIN4cute5tupleIJiiiiEEENS1_10collective13CollectiveMmaINS1_35MainloopSm100TmaUmmaWarpSpecializedILi21ELi2ELi4ENS5_IJNS4_1CILi2EEENSA_ILi1EEESC_EEEEENS5_IJNSA_ILi64EEENSA_ILi96EEENSA_ILi32EEEEEENS_10bfloat16_tENS5_IJlSC_lEEESJ_SK_NS4_8TiledMMAINS4_8MMA_AtomIJNS4_20SM100_MMA_F16BF16_SSISJ_SJ_fLi64ELi96ELNS4_4UMMA5MajorE0ELSP_0ELNSO_7ScaleInE0ELSQ_0EEEEEENS4_6LayoutINS5_IJSC_SC_SC_EEENS5_IJNSA_ILi0EEESV_SV_EEEEENS5_IJNS4_10UnderscoreESY_SY_EEEEENS4_13SM90_TMA_LOADENS4_14ComposedLayoutINS4_7SwizzleILi2ELi4ELi3EEENS4_18smem_ptr_flag_bitsILi16EEENST_INS5_IJNSA_ILi8EEESH_EEENS5_IJSH_SC_EEEEEEEvNS4_8identityENS4_23SM90_TMA_LOAD_MULTICASTES1B_vS1C_EENS_8epilogue10collective18CollectiveEpilogueINS1F_23Sm100TmaWarpSpecializedILi3ELi2ELi16ELb1ELb0EEEJSI_NS5_IJNST_ISF_SC_EENST_ISH_SC_EEEEESJ_SK_SJ_SK_NS1F_6fusion15FusionCallbacksIS1J_NS1N_17LinearCombinationISJ_fSJ_fLNS_15FloatRoundStyleE2EEESI_S1M_JEEENS4_5SM1004TMEM4LOAD26SM100_TMEM_LOAD_16dp256b4xES11_S1B_NS4_17SM75_U32x4_LDSM_NENS4_14SM90_TMA_STOREES1B_NS4_17SM90_U32x4_STSM_NENS4_39AutoVectorizingCopyWithAssumedAlignmentILi128EEEEEEvvEEEEvNT_6ParamsE --------------------------
	.section	.text._ZN7cutlass13device_kernelINS_4gemm6kernel13GemmUniversalIN4cute5tupleIJiiiiEEENS1_10collective13CollectiveMmaINS1_35MainloopSm100TmaUmmaWarpSpecializedILi21ELi2ELi4ENS5_IJNS4_1CILi2EEENSA_ILi1EEESC_EEEEENS5_IJNSA_ILi64EEENSA_ILi96EEENSA_ILi32EEEEEENS_10bfloat16_tENS5_IJlSC_lEEESJ_SK_NS4_8TiledMMAINS4_8MMA_AtomIJNS4_20SM100_MMA_F16BF16_SSISJ_SJ_fLi64ELi96ELNS4_4UMMA5MajorE0ELSP_0ELNSO_7ScaleInE0ELSQ_0EEEEEENS4_6LayoutINS5_IJSC_SC_SC_EEENS5_IJNSA_ILi0EEESV_SV_EEEEENS5_IJNS4_10UnderscoreESY_SY_EEEEENS4_13SM90_TMA_LOADENS4_14ComposedLayoutINS4_7SwizzleILi2ELi4ELi3EEENS4_18smem_ptr_flag_bitsILi16EEENST_INS5_IJNSA_ILi8EEESH_EEENS5_IJSH_SC_EEEEEEEvNS4_8identityENS4_23SM90_TMA_LOAD_MULTICASTES1B_vS1C_EENS_8epilogue10collective18CollectiveEpilogueINS1F_23Sm100TmaWarpSpecializedILi3ELi2ELi16ELb1ELb0EEEJSI_NS5_IJNST_ISF_SC_EENST_ISH_SC_EEEEESJ_SK_SJ_SK_NS1F_6fusion15FusionCallbacksIS1J_NS1N_17LinearCombinationISJ_fSJ_fLNS_15FloatRoundStyleE2EEESI_S1M_JEEENS4_5SM1004TMEM4LOAD26SM100_TMEM_LOAD_16dp256b4xES11_S1B_NS4_17SM75_U32x4_LDSM_NENS4_14SM90_TMA_STOREES1B_NS4_17SM90_U32x4_STSM_NENS4_39AutoVectorizingCopyWithAssumedAlignmentILi128EEEEEEvvEEEEvNT_6ParamsE,"ax",@progbits
	.align	128
.text._ZN7cutlass13device_kernelINS_4gemm6kernel13GemmUniversalIN4cute5tupleIJiiiiEEENS1_10collective13CollectiveMmaINS1_35MainloopSm100TmaUmmaWarpSpecializedILi21ELi2ELi4ENS5_IJNS4_1CILi2EEENSA_ILi1EEESC_EEEEENS5_IJNSA_ILi64EEENSA_ILi96EEENSA_ILi32EEEEEENS_10bfloat16_tENS5_IJlSC_lEEESJ_SK_NS4_8TiledMMAINS4_8MMA_AtomIJNS4_20SM100_MMA_F16BF16_SSISJ_SJ_fLi64ELi96ELNS4_4UMMA5MajorE0ELSP_0ELNSO_7ScaleInE0ELSQ_0EEEEEENS4_6LayoutINS5_IJSC_SC_SC_EEENS5_IJNSA_ILi0EEESV_SV_EEEEENS5_IJNS4_10UnderscoreESY_SY_EEEEENS4_13SM90_TMA_LOADENS4_14ComposedLayoutINS4_7SwizzleILi2ELi4ELi3EEENS4_18smem_ptr_flag_bitsILi16EEENST_INS5_IJNSA_ILi8EEESH_EEENS5_IJSH_SC_EEEEEEEvNS4_8identityENS4_23SM90_TMA_LOAD_MULTICASTES1B_vS1C_EENS_8epilogue10collective18CollectiveEpilogueINS1F_23Sm100TmaWarpSpecializedILi3ELi2ELi16ELb1ELb0EEEJSI_NS5_IJNST_ISF_SC_EENST_ISH_SC_EEEEESJ_SK_SJ_SK_NS1F_6fusion15FusionCallbacksIS1J_NS1N_17LinearCombinationISJ_fSJ_fLNS_15FloatRoundStyleE2EEESI_S1M_JEEENS4_5SM1004TMEM4LOAD26SM100_TMEM_LOAD_16dp256b4xES11_S1B_NS4_17SM75_U32x4_LDSM_NENS4_14SM90_TMA_STOREES1B_NS4_17SM90_U32x4_STSM_NENS4_39AutoVectorizingCopyWithAssumedAlignmentILi128EEEEEEvvEEEEvNT_6ParamsE:
        .type           _ZN7cutlass13device_kernelINS_4gemm6kernel13GemmUniversalIN4cute5tupleIJiiiiEEENS1_10collective13CollectiveMmaINS1_35MainloopSm100TmaUmmaWarpSpecializedILi21ELi2ELi4ENS5_IJNS4_1CILi2EEENSA_ILi1EEESC_EEEEENS5_IJNSA_ILi64EEENSA_ILi96EEENSA_ILi32EEEEEENS_10bfloat16_tENS5_IJlSC_lEEESJ_SK_NS4_8TiledMMAINS4_8MMA_AtomIJNS4_20SM100_MMA_F16BF16_SSISJ_SJ_fLi64ELi96ELNS4_4UMMA5MajorE0ELSP_0ELNSO_7ScaleInE0ELSQ_0EEEEEENS4_6LayoutINS5_IJSC_SC_SC_EEENS5_IJNSA_ILi0EEESV_SV_EEEEENS5_IJNS4_10UnderscoreESY_SY_EEEEENS4_13SM90_TMA_LOADENS4_14ComposedLayoutINS4_7SwizzleILi2ELi4ELi3EEENS4_18smem_ptr_flag_bitsILi16EEENST_INS5_IJNSA_ILi8EEESH_EEENS5_IJSH_SC_EEEEEEEvNS4_8identityENS4_23SM90_TMA_LOAD_MULTICASTES1B_vS1C_EENS_8epilogue10collective18CollectiveEpilogueINS1F_23Sm100TmaWarpSpecializedILi3ELi2ELi16ELb1ELb0EEEJSI_NS5_IJNST_ISF_SC_EENST_ISH_SC_EEEEESJ_SK_SJ_SK_NS1F_6fusion15FusionCallbacksIS1J_NS1N_17LinearCombinationISJ_fSJ_fLNS_15FloatRoundStyleE2EEESI_S1M_JEEENS4_5SM1004TMEM4LOAD26SM100_TMEM_LOAD_16dp256b4xES11_S1B_NS4_17SM75_U32x4_LDSM_NENS4_14SM90_TMA_STOREES1B_NS4_17SM90_U32x4_STSM_NENS4_39AutoVectorizingCopyWithAssumedAlignmentILi128EEEEEEvvEEEEvNT_6ParamsE,@function
        .size           _ZN7cutlass13device_kernelINS_4gemm6kernel13GemmUniversalIN4cute5tupleIJiiiiEEENS1_10collective13CollectiveMmaINS1_35MainloopSm100TmaUmmaWarpSpecializedILi21ELi2ELi4ENS5_IJNS4_1CILi2EEENSA_ILi1EEESC_EEEEENS5_IJNSA_ILi64EEENSA_ILi96EEENSA_ILi32EEEEEENS_10bfloat16_tENS5_IJlSC_lEEESJ_SK_NS4_8TiledMMAINS4_8MMA_AtomIJNS4_20SM100_MMA_F16BF16_SSISJ_SJ_fLi64ELi96ELNS4_4UMMA5MajorE0ELSP_0ELNSO_7ScaleInE0ELSQ_0EEEEEENS4_6LayoutINS5_IJSC_SC_SC_EEENS5_IJNSA_ILi0EEESV_SV_EEEEENS5_IJNS4_10UnderscoreESY_SY_EEEEENS4_13SM90_TMA_LOADENS4_14ComposedLayoutINS4_7SwizzleILi2ELi4ELi3EEENS4_18smem_ptr_flag_bitsILi16EEENST_INS5_IJNSA_ILi8EEESH_EEENS5_IJSH_SC_EEEEEEEvNS4_8identityENS4_23SM90_TMA_LOAD_MULTICASTES1B_vS1C_EENS_8epilogue10collective18CollectiveEpilogueINS1F_23Sm100TmaWarpSpecializedILi3ELi2ELi16ELb1ELb0EEEJSI_NS5_IJNST_ISF_SC_EENST_ISH_SC_EEEEESJ_SK_SJ_SK_NS1F_6fusion15FusionCallbacksIS1J_NS1N_17LinearCombinationISJ_fSJ_fLNS_15FloatRoundStyleE2EEESI_S1M_JEEENS4_5SM1004TMEM4LOAD26SM100_TMEM_LOAD_16dp256b4xES11_S1B_NS4_17SM75_U32x4_LDSM_NENS4_14SM90_TMA_STOREES1B_NS4_17SM90_U32x4_STSM_NENS4_39AutoVectorizingCopyWithAssumedAlignmentILi128EEEEEEvvEEEEvNT_6ParamsE,(.L_x_222 - _ZN7cutlass13device_kernelINS_4gemm6kernel13GemmUniversalIN4cute5tupleIJiiiiEEENS1_10collective13CollectiveMmaINS1_35MainloopSm100TmaUmmaWarpSpecializedILi21ELi2ELi4ENS5_IJNS4_1CILi2EEENSA_ILi1EEESC_EEEEENS5_IJNSA_ILi64EEENSA_ILi96EEENSA_ILi32EEEEEENS_10bfloat16_tENS5_IJlSC_lEEESJ_SK_NS4_8TiledMMAINS4_8MMA_AtomIJNS4_20SM100_MMA_F16BF16_SSISJ_SJ_fLi64ELi96ELNS4_4UMMA5MajorE0ELSP_0ELNSO_7ScaleInE0ELSQ_0EEEEEENS4_6LayoutINS5_IJSC_SC_SC_EEENS5_IJNSA_ILi0EEESV_SV_EEEEENS5_IJNS4_10UnderscoreESY_SY_EEEEENS4_13SM90_TMA_LOADENS4_14ComposedLayoutINS4_7SwizzleILi2ELi4ELi3EEENS4_18smem_ptr_flag_bitsILi16EEENST_INS5_IJNSA_ILi8EEESH_EEENS5_IJSH_SC_EEEEEEEvNS4_8identityENS4_23SM90_TMA_LOAD_MULTICASTES1B_vS1C_EENS_8epilogue10collective18CollectiveEpilogueINS1F_23Sm100TmaWarpSpecializedILi3ELi2ELi16ELb1ELb0EEEJSI_NS5_IJNST_ISF_SC_EENST_ISH_SC_EEEEESJ_SK_SJ_SK_NS1F_6fusion15FusionCallbacksIS1J_NS1N_17LinearCombinationISJ_fSJ_fLNS_15FloatRoundStyleE2EEESI_S1M_JEEENS4_5SM1004TMEM4LOAD26SM100_TMEM_LOAD_16dp256b4xES11_S1B_NS4_17SM75_U32x4_LDSM_NENS4_14SM90_TMA_STOREES1B_NS4_17SM90_U32x4_STSM_NENS4_39AutoVectorizingCopyWithAssumedAlignmentILi128EEEEEEvvEEEEvNT_6ParamsE)
        .other          _ZN7cutlass13device_kernelINS_4gemm6kernel13GemmUniversalIN4cute5tupleIJiiiiEEENS1_10collective13CollectiveMmaINS1_35MainloopSm100TmaUmmaWarpSpecializedILi21ELi2ELi4ENS5_IJNS4_1CILi2EEENSA_ILi1EEESC_EEEEENS5_IJNSA_ILi64EEENSA_ILi96EEENSA_ILi32EEEEEENS_10bfloat16_tENS5_IJlSC_lEEESJ_SK_NS4_8TiledMMAINS4_8MMA_AtomIJNS4_20SM100_MMA_F16BF16_SSISJ_SJ_fLi64ELi96ELNS4_4UMMA5MajorE0ELSP_0ELNSO_7ScaleInE0ELSQ_0EEEEEENS4_6LayoutINS5_IJSC_SC_SC_EEENS5_IJNSA_ILi0EEESV_SV_EEEEENS5_IJNS4_10UnderscoreESY_SY_EEEEENS4_13SM90_TMA_LOADENS4_14ComposedLayoutINS4_7SwizzleILi2ELi4ELi3EEENS4_18smem_ptr_flag_bitsILi16EEENST_INS5_IJNSA_ILi8EEESH_EEENS5_IJSH_SC_EEEEEEEvNS4_8identityENS4_23SM90_TMA_LOAD_MULTICASTES1B_vS1C_EENS_8epilogue10collective18CollectiveEpilogueINS1F_23Sm100TmaWarpSpecializedILi3ELi2ELi16ELb1ELb0EEEJSI_NS5_IJNST_ISF_SC_EENST_ISH_SC_EEEEESJ_SK_SJ_SK_NS1F_6fusion15FusionCallbacksIS1J_NS1N_17LinearCombinationISJ_fSJ_fLNS_15FloatRoundStyleE2EEESI_S1M_JEEENS4_5SM1004TMEM4LOAD26SM100_TMEM_LOAD_16dp256b4xES11_S1B_NS4_17SM75_U32x4_LDSM_NENS4_14SM90_TMA_STOREES1B_NS4_17SM90_U32x4_STSM_NENS4_39AutoVectorizingCopyWithAssumedAlignmentILi128EEEEEEvvEEEEvNT_6ParamsE,@"STO_CUDA_ENTRY STV_DEFAULT"
_ZN7cutlass13device_kernelINS_4gemm6kernel13GemmUniversalIN4cute5tupleIJiiiiEEENS1_10collective13CollectiveMmaINS1_35MainloopSm100TmaUmmaWarpSpecializedILi21ELi2ELi4ENS5_IJNS4_1CILi2EEENSA_ILi1EEESC_EEEEENS5_IJNSA_ILi64EEENSA_ILi96EEENSA_ILi32EEEEEENS_10bfloat16_tENS5_IJlSC_lEEESJ_SK_NS4_8TiledMMAINS4_8MMA_AtomIJNS4_20SM100_MMA_F16BF16_SSISJ_SJ_fLi64ELi96ELNS4_4UMMA5MajorE0ELSP_0ELNSO_7ScaleInE0ELSQ_0EEEEEENS4_6LayoutINS5_IJSC_SC_SC_EEENS5_IJNSA_ILi0EEESV_SV_EEEEENS5_IJNS4_10UnderscoreESY_SY_EEEEENS4_13SM90_TMA_LOADENS4_14ComposedLayoutINS4_7SwizzleILi2ELi4ELi3EEENS4_18smem_ptr_flag_bitsILi16EEENST_INS5_IJNSA_ILi8EEESH_EEENS5_IJSH_SC_EEEEEEEvNS4_8identityENS4_23SM90_TMA_LOAD_MULTICASTES1B_vS1C_EENS_8epilogue10collective18CollectiveEpilogueINS1F_23Sm100TmaWarpSpecializedILi3ELi2ELi16ELb1ELb0EEEJSI_NS5_IJNST_ISF_SC_EENST_ISH_SC_EEEEESJ_SK_SJ_SK_NS1F_6fusion15FusionCallbacksIS1J_NS1N_17LinearCombinationISJ_fSJ_fLNS_15FloatRoundStyleE2EEESI_S1M_JEEENS4_5SM1004TMEM4LOAD26SM100_TMEM_LOAD_16dp256b4xES11_S1B_NS4_17SM75_U32x4_LDSM_NENS4_14SM90_TMA_STOREES1B_NS4_17SM90_U32x4_STSM_NENS4_39AutoVectorizingCopyWithAssumedAlignmentILi128EEEEEEvvEEEEvNT_6ParamsE:
[----:B------:R-:W1:Y:S01]  /*0000*/  LDC R1, c[0x0][0x37c] ;  /* 0x0000df00ff017b82 */ /* 0x000e620000000800 */
[----:B------:R-:W2:Y:S01]  /*0010*/  S2R R56, SR_TID.X ;  /* 0x0000000000387919 */ /* 0x000ea20000002100 */
[----:B------:R-:W3:Y:S01]  /*0020*/  LDCU.64 UR8, c[0x0][0x890] ;  /* 0x00011200ff0877ac */ /* 0x000ee20008000a00 */
[----:B------:R-:W-:Y:S02]  /*0030*/  PRMT R45, RZ, 0x7610, R45 ;  /* 0x00007610ff2d7816 */ /* 0x000fe4000000002d */
[----:B------:R-:W-:Y:S01]  /*0040*/  ELECT P3, URZ, PT ;  /* 0x0000000000ff782f */ /* 0x000fe20003860000 */
[----:B---3--:R-:W-:-:S04]  /*0050*/  UISETP.NE.U32.AND UP0, UPT, UR8, URZ, UPT ;  /* 0x000000ff0800728c */ /* 0x008fc8000bf05070 */
[----:B------:R-:W-:Y:S01]  /*0060*/  UISETP.NE.AND.EX UP0, UPT, UR9, URZ, UPT, UP0 ;  /* 0x000000ff0900728c */ /* 0x000fe2000bf05300 */
[----:B--2---:R-:W-:-:S05]  /*0070*/  SHF.R.U32.HI R46, RZ, 0x5, R56 ;  /* 0x00000005ff2e7819 */ /* 0x004fca0000011638 */
[----:B------:R-:W2:Y:S02]  /*0080*/  SHFL.IDX PT, R0, R46, RZ, 0x1f ;  /* 0x00001fff2e007589 */ /* 0x000ea400000e0000 */
[----:B--2---:R-:W-:Y:S01]  /*0090*/  R2UR UR21, R0 ;  /* 0x00000000001572ca */ /* 0x004fe200000e0000 */
[----:B-1----:R-:W-:-:S14]  /*00a0*/  BRA.U UP0, `(.L_x_0) ;  /* 0x0000000100307547 */ /* 0x002fdc000b800000 */
[----:B------:R-:W1:Y:S02]  /*00b0*/  LDCU.64 UR4, c[0x0][0x888] ;  /* 0x00011100ff0477ac */ /* 0x000e640008000a00 */
[----:B-1----:R-:W-:-:S04]  /*00c0*/  UISETP.NE.U32.AND UP0, UPT, UR4, URZ, UPT ;  /* 0x000000ff0400728c */ /* 0x002fc8000bf05070 */
[----:B------:R-:W-:-:S09]  /*00d0*/  UISETP.NE.AND.EX UP0, UPT, UR5, URZ, UPT, UP0 ;  /* 0x000000ff0500728c */ /* 0x000fd2000bf05300 */
[----:B------:R-:W-:Y:S05]  /*00e0*/  BRA.U !UP0, `(.L_x_1) ;  /* 0x0000000108147547 */ /* 0x000fea000b800000 */
[----:B------:R-:W1:Y:S01]  /*00f0*/  LDC.64 R2, c[0x0][0x888] ;  /* 0x00022200ff027b82 */ /* 0x000e620000000a00 */
[----:B------:R-:W1:Y:S02]  /*0100*/  LDCU.64 UR4, c[0x0][0x358] ;  /* 0x00006b00ff0477ac */ /* 0x000e640008000a00 */
[----:B-1----:R1:W5:Y:S01]  /*0110*/  LDG.E R25, desc[UR4][R2.64] ;  /* 0x0000000402197981 */ /* 0x002362000c1e1900 */
[----:B------:R-:W-:Y:S01]  /*0120*/  HFMA2 R45, -RZ, RZ, 0, 5.9604644775390625e-08 ;  /* 0x00000001ff2d7431 */ /* 0x000fe200000001ff */
[----:B------:R-:W-:Y:S05]  /*0130*/  BRA `(.L_x_0) ;  /* 0x00000000000c7947 */ /* 0x000fea0003800000 */
.L_x_1:
[----:B------:R-:W1:Y:S01]  /*0140*/  LDCU UR4, c[0x0][0x880] ;  /* 0x00011000ff0477ac */ /* 0x000e620008000800 */
[----:B------:R-:W-:Y:S01]  /*0150*/  HFMA2 R45, -RZ, RZ, 0, 5.9604644775390625e-08 ;  /* 0x00000001ff2d7431 */ /* 0x000fe200000001ff */
[----:B-1----:R-:W-:-:S07]  /*0160*/  MOV R25, UR4 ;  /* 0x0000000400197c02 */ /* 0x002fce0008000f00 */
.L_x_0:
[----:B------:R-:W2:Y:S02]  /*0170*/  LDCU.64 UR4, c[0x0][0x8b0] ;  /* 0x00011600ff0477ac */ /* 0x000ea40008000a00 */
[----:B--2---:R-:W-:-:S04]  /*0180*/  UISETP.NE.U32.AND UP0, UPT, UR4, URZ, UPT ;  /* 0x000000ff0400728c */ /* 0x004fc8000bf05070 */
[----:B------:R-:W-:-:S09]  /*0190*/  UISETP.NE.AND.EX UP0, UPT, UR5, URZ, UPT, UP0 ;  /* 0x000000ff0500728c */ /* 0x000fd2000bf05300 */
[----:B------:R-:W-:Y:S05]  /*01a0*/  BRA.U UP0, `(.L_x_2) ;  /* 0x0000000100287547 */ /* 0x000fea000b800000 */
[----:B------:R-:W2:Y:S02]  /*01b0*/  LDCU.64 UR4, c[0x0][0x8a8] ;  /* 0x00011500ff0477ac */ /* 0x000ea40008000a00 */
[----:B--2---:R-:W-:-:S04]  /*01c0*/  UISETP.NE.U32.AND UP0, UPT, UR4, URZ, UPT ;  /* 0x000000ff0400728c */ /* 0x004fc8000bf05070 */
[----:B------:R-:W-:-:S09]  /*01d0*/  UISETP.NE.AND.EX UP0, UPT, UR5, URZ, UPT, UP0 ;  /* 0x000000ff0500728c */ /* 0x000fd2000bf05300 */
[----:B------:R-:W-:Y:S05]  /*01e0*/  BRA.U !UP0, `(.L_x_3) ;  /* 0x0000000108107547 */ /* 0x000fea000b800000 */
[----:B-1----:R-:W1:Y:S01]  /*01f0*/  LDC.64 R2, c[0x0][0x8a8] ;  /* 0x00022a00ff027b82 */ /* 0x002e620000000a00 */
[----:B------:R-:W1:Y:S02]  /*0200*/  LDCU.64 UR4, c[0x0][0x358] ;  /* 0x00006b00ff0477ac */ /* 0x000e640008000a00 */
[----:B-1----:R2:W5:Y:S01]  /*0210*/  LDG.E R23, desc[UR4][R2.64] ;  /* 0x0000000402177981 */ /* 0x002562000c1e1900 */
[----:B------:R-:W-:Y:S05]  /*0220*/  BRA `(.L_x_2) ;  /* 0x0000000000087947 */ /* 0x000fea0003800000 */
.L_x_3:
[----:B------:R-:W2:Y:S02]  /*0230*/  LDCU UR4, c[0x0][0x8a0] ;  /* 0x00011400ff0477ac */ /* 0x000ea40008000800 */
[----:B--2---:R-:W-:Y:S02]  /*0240*/  MOV R23, UR4 ;  /* 0x0000000400177c02 */ /* 0x004fe40008000f00 */
.L_x_2:
[----:B------:R-:W-:Y:S01]  /*0250*/  IMAD.U32 R0, RZ, RZ, UR21 ;  /* 0x00000015ff007e24 */ /* 0x000fe2000f8e00ff */
[----:B------:R-:W-:Y:S04]  /*0260*/  BSSY.RECONVERGENT B0, `(.L_x_4) ;  /* 0x000000c000007945 */ /* 0x000fe80003800200 */
[C---:B------:R-:W-:Y:S02]  /*0270*/  ISETP.NE.OR P1, PT, R0.reuse, 0x1, !P3 ;  /* 0x000000010000780c */ /* 0x040fe40005f25670 */
[----:B------:R-:W-:-:S11]  /*0280*/  ISETP.NE.OR P0, PT, R0, 0x3, !P3 ;  /* 0x000000030000780c */ /* 0x000fd60005f05670 */
[----:B------:R-:W-:Y:S05]  /*0290*/  @P1 BRA `(.L_x_5) ;  /* 0x0000000000201947 */ /* 0x000fea0003800000 */
[----:B------:R-:W3:Y:S02]  /*02a0*/  LDCU.64 UR4, c[0x0][0x348] ;  /* 0x00006900ff0477ac */ /* 0x000ee40008000a00 */
[----:B---3--:R-:W-:Y:S02]  /*02b0*/  UIADD3 UR6, UP1, UPT, UR4, 0x80, URZ ;  /* 0x0000008004067890 */ /* 0x008fe4000ff3e0ff */
[----:B------:R-:W-:Y:S02]  /*02c0*/  UIADD3 UR4, UP0, UPT, UR4, 0x180, URZ ;  /* 0x0000018004047890 */ /* 0x000fe4000ff1e0ff */
[----:B------:R-:W-:Y:S02]  /*02d0*/  UIADD3.X UR7, UPT, UPT, URZ, UR5, URZ, UP1, !UPT ;  /* 0x00000005ff077290 */ /* 0x000fe40008ffe4ff */
[----:B------:R-:W-:-:S07]  /*02e0*/  UIADD3.X UR5, UPT, UPT, URZ, UR5, URZ, UP0, !UPT ;  /* 0x00000005ff057290 */ /* 0x000fce00087fe4ff */
[----:B------:R3:W-:Y:S02]  /*02f0*/  UTMACCTL.PF [UR6] ;  /* 0x00000000060079b9 */ /* 0x0007e40008040000 */
[----:B------:R3:W-:Y:S02]  /*0300*/  UTMACCTL.PF [UR4] ;  /* 0x00000000040079b9 */ /* 0x0007e40008040000 */
[----:B---3--:R-:W-:Y:S01]  /*0310*/  NOP ;  /* 0x0000000000007918 */ /* 0x008fe20000000000 */
.L_x_5:
[----:B------:R-:W-:Y:S05]  /*0320*/  BSYNC.RECONVERGENT B0 ;  /* 0x0000000000007941 */ /* 0x000fea0003800200 */
.L_x_4:
[----:B------:R-:W-:Y:S04]  /*0330*/  BSSY.RECONVERGENT B0, `(.L_x_6) ;  /* 0x000000a000007945 */ /* 0x000fe80003800200 */
        /* <DEDUP_REMOVED lines=9> */
.L_x_7:
[----:B------:R-:W-:Y:S05]  /*03d0*/  BSYNC.RECONVERGENT B0 ;  /* 0x0000000000007941 */ /* 0x000fea0003800200 */
.L_x_6:
[----:B------:R-:W3:Y:S01]  /*03e0*/  LDCU.64 UR4, c[0x0][0x888] ;  /* 0x00011100ff0477ac */ /* 0x000ee20008000a00 */
[----:B------:R-:W-:Y:S02]  /*03f0*/  UISETP.EQ.U32.AND UP1, UPT, UR8, URZ, UPT ;  /* 0x000000ff0800728c */ /* 0x000fe4000bf22070 */
[----:B------:R-:W-:Y:S02]  /*0400*/  UPLOP3.LUT UP3, UPT, UPT, UPT, UPT, 0x80, 0x8 ;  /* 0x000000000008789c */ /* 0x000fe40003f6f070 */
[----:B---3--:R-:W-:-:S04]  /*0410*/  UISETP.NE.U32.AND UP0, UPT, UR4, URZ, UPT ;  /* 0x000000ff0400728c */ /* 0x008fc8000bf05070 */
[----:B------:R-:W-:-:S04]  /*0420*/  UISETP.NE.AND.EX UP2, UPT, UR5, URZ, UPT, UP0 ;  /* 0x000000ff0500728c */ /* 0x000fc8000bf45300 */
[----:B------:R-:W-:-:S04]  /*0430*/  UISETP.EQ.OR.EX UP4, UPT, UR9, URZ, !UP2, UP1 ;  /* 0x000000ff0900728c */ /* 0x000fc8000d782710 */
[----:B------:R-:W-:-:S06]  /*0440*/  UP2UR UR4, UPR, URZ, 0x10 ;  /* 0x00000010ff047883 */ /* 0x000fcc0008000000 */
[----:B------:R-:W-:Y:S01]  /*0450*/  MOV R48, UR4 ;  /* 0x0000000400307c02 */ /* 0x000fe20008000f00 */
[----:B------:R-:W-:Y:S06]  /*0460*/  BRA.U !UP4, `(.L_x_8) ;  /* 0x000000010c207547 */ /* 0x000fec000b800000 */
[----:B------:R-:W-:Y:S01]  /*0470*/  UISETP.NE.U32.AND UP1, UPT, UR8, URZ, UPT ;  /* 0x000000ff0800728c */ /* 0x000fe2000bf25070 */
[----:B-----5:R-:W-:Y:S01]  /*0480*/  FSETP.NEU.AND P0, PT, R25, RZ, PT ;  /* 0x000000ff1900720b */ /* 0x020fe20003f0d000 */
[----:B------:R-:W-:Y:S02]  /*0490*/  USEL UR4, URZ, 0xffffffff, UP2 ;  /* 0xffffffffff047887 */ /* 0x000fe40009000000 */
[----:B------:R-:W-:-:S10]  /*04a0*/  UISETP.NE.AND.EX UP1, UPT, UR9, URZ, UPT, UP1 ;  /* 0x000000ff0900728c */ /* 0x000fd4000bf25310 */
[----:B------:R-:W-:Y:S01]  /*04b0*/  VOTEU.ANY UP0, P0 ;  /* 0x0000000000ff7886 */ /* 0x000fe20000000100 */
[----:B------:R-:W-:-:S04]  /*04c0*/  @!UP1 USEL UR4, URZ, 0xffffffff, UP0 ;  /* 0xffffffffff049887 */ /* 0x000fc80008000000 */
[----:B------:R-:W-:-:S04]  /*04d0*/  ULOP3.LUT UR4, UR4, 0x1, URZ, 0xc0, !UPT ;  /* 0x0000000104047892 */ /* 0x000fc8000f8ec0ff */
[----:B------:R-:W-:-:S11]  /*04e0*/  UISETP.NE.U32.AND UP3, UPT, UR4, 0x1, UPT ;  /* 0x000000010400788c */ /* 0x000fd6000bf65070 */
.L_x_8:
[----:B-12---:R-:W1:Y:S02]  /*04f0*/  SHFL.IDX PT, R2, R46, RZ, 0x1f ;  /* 0x00001fff2e027589 */ /* 0x006e6400000e0000 */
[----:B-1----:R-:W-:-:S13]  /*0500*/  ISETP.NE.AND P0, PT, R2, RZ, PT ;  /* 0x000000ff0200720c */ /* 0x002fda0003f05270 */
[----:B------:R-:W-:Y:S05]  /*0510*/  @P0 BRA `(.L_x_9) ;  /* 0x0000000000ec0947 */ /* 0x000fea0003800000 */
[----:B------:R-:W-:Y:S01]  /*0520*/  ELECT P0, URZ, PT ;  /* 0x0000000000ff782f */ /* 0x000fe20003800000 */
[----:B------:R-:W-:-:S12]  /*0530*/  BSSY.RECONVERGENT B0, `(.L_x_9) ;  /* 0x0000039000007945 */ /* 0x000fd80003800200 */
[----:B------:R-:W-:Y:S05]  /*0540*/  @!P0 BRA `(.L_x_10) ;  /* 0x0000000000dc8947 */ /* 0x000fea0003800000 */
[----:B------:R-:W1:Y:S01]  /*0550*/  S2UR UR4, SR_CgaCtaId ;  /* 0x00000000000479c3 */ /* 0x000e620000008800 */
[----:B------:R-:W-:Y:S01]  /*0560*/  UMOV UR5, 0x400 ;  /* 0x0000040000057882 */ /* 0x000fe20000000000 */
[----:B------:R-:W-:Y:S01]  /*0570*/  UMOV UR8, 0x1 ;  /* 0x0000000100087882 */ /* 0x000fe20000000000 */
[----:B------:R-:W-:Y:S01]  /*0580*/  UMOV UR6, 0x2 ;  /* 0x0000000200067882 */ /* 0x000fe20000000000 */
[----:B------:R-:W-:-:S04]  /*0590*/  UIADD3 UR8, UPT, UPT, -UR8, 0x100000, URZ ;  /* 0x0010000008087890 */ /* 0x000fc8000fffe1ff */
[----:B------:R-:W-:Y:S02]  /*05a0*/  USHF.L.U32 UR9, UR8, 0xb, URZ ;  /* 0x0000000b08097899 */ /* 0x000fe400080006ff */
[----:B------:R-:W-:Y:S02]  /*05b0*/  USHF.L.U32 UR8, UR8, 0x1, URZ ;  /* 0x0000000108087899 */ /* 0x000fe400080006ff */
[----:B------:R-:W-:-:S04]  /*05c0*/  UIADD3 UR6, UPT, UPT, -UR6, 0x100000, URZ ;  /* 0x0010000006067890 */ /* 0x000fc8000fffe1ff */
[----:B------:R-:W-:Y:S02]  /*05d0*/  USHF.L.U32 UR7, UR6, 0xb, URZ ;  /* 0x0000000b06077899 */ /* 0x000fe400080006ff */
[----:B------:R-:W-:Y:S02]  /*05e0*/  USHF.L.U32 UR6, UR6, 0x1, URZ ;  /* 0x0000000106067899 */ /* 0x000fe400080006ff */
[----:B-1----:R-:W-:Y:S01]  /*05f0*/  ULEA UR4, UR4, UR5, 0x18 ;  /* 0x0000000504047291 */ /* 0x002fe2000f8ec0ff */
[----:B------:R-:W1:Y:S11]  /*0600*/  FENCE.VIEW.ASYNC.S ;  /* 0x00000000000073c6 */ /* 0x000e760000000000 */
[----:B-1----:R1:W2:Y:S01]  /*0610*/  SYNCS.EXCH.64 URZ, [UR4], UR8 ;  /* 0x0000000804ff75b2 */ /* 0x0022a20008000100 */
[----:B------:R1:W3:Y:S01]  /*0620*/  SYNCS.EXCH.64 URZ, [UR4+0xa8], UR6 ;  /* 0x0000a80604ff75b2 */ /* 0x0002e20008000100 */
[----:B------:R1:W4:Y:S01]  /*0630*/  SYNCS.EXCH.64 URZ, [UR4+0x8], UR8 ;  /* 0x0000080804ff75b2 */ /* 0x0003220008000100 */
[----:B------:R1:W1:Y:S01]  /*0640*/  SYNCS.EXCH.64 URZ, [UR4+0xb0], UR6 ;  /* 0x0000b00604ff75b2 */ /* 0x0002620008000100 */
        /* <DEDUP_REMOVED lines=38> */
[----:B--234-:R-:W-:Y:S01]  /*08b0*/  NOP ;  /* 0x0000000000007918 */ /* 0x01cfe20000000000 */
.L_x_10:
[----:B-1----:R-:W-:Y:S05]  /*08c0*/  BSYNC.RECONVERGENT B0 ;  /* 0x0000000000007941 */ /* 0x002fea0003800200 */
.L_x_9:
[----:B------:R-:W1:Y:S01]  /*08d0*/  SHFL.IDX PT, R2, R46, RZ, 0x1f ;  /* 0x00001fff2e027589 */ /* 0x000e6200000e0000 */
[----:B------:R-:W-:Y:S01]  /*08e0*/  NOP ;  /* 0x0000000000007918 */ /* 0x000fe20000000000 */
[----:B-1----:R-:W-:-:S13]  /*08f0*/  ISETP.NE.AND P0, PT, R2, 0x1, PT ;  /* 0x000000010200780c */ /* 0x002fda0003f05270 */
[----:B------:R-:W-:Y:S05]  /*0900*/  @P0 BRA `(.L_x_11) ;  /* 0x0000000000500947 */ /* 0x000fea0003800000 */
        /* <DEDUP_REMOVED lines=9> */
[----:B------:R-:W-:Y:S01]  /*09a0*/  USHF.L.U32 UR6, UR6, 0x1, URZ ;  /* 0x0000000106067899 */ /* 0x000fe200080006ff */
[----:B------:R-:W-:Y:S01]  /*09b0*/  ELECT P0, URZ, PT ;  /* 0x0000000000ff782f */ /* 0x000fe20003800000 */
[----:B-1----:R-:W-:Y:S01]  /*09c0*/  ULEA UR4, UR4, UR5, 0x18 ;  /* 0x0000000504047291 */ /* 0x002fe2000f8ec0ff */
[----:B------:R-:W1:Y:S11]  /*09d0*/  FENCE.VIEW.ASYNC.S ;  /* 0x00000000000073c6 */ /* 0x000e760000000000 */
[----:B-1----:R1:W2:Y:S01]  /*09e0*/  SYNCS.EXCH.64 URZ, [UR4+0x150], UR8 ;  /* 0x0001500804ff75b2 */ /* 0x0022a20008000100 */
[----:B------:R1:W3:Y:S01]  /*09f0*/  SYNCS.EXCH.64 URZ, [UR4+0x168], UR6 ;  /* 0x0001680604ff75b2 */ /* 0x0002e20008000100 */
[----:B------:R1:W4:Y:S01]  /*0a00*/  SYNCS.EXCH.64 URZ, [UR4+0x158], UR8 ;  /* 0x0001580804ff75b2 */ /* 0x0003220008000100 */
[----:B------:R1:W1:Y:S01]  /*0a10*/  SYNCS.EXCH.64 URZ, [UR4+0x170], UR6 ;  /* 0x0001700604ff75b2 */ /* 0x0002620008000100 */
[----:B------:R1:W1:Y:S01]  /*0a20*/  SYNCS.EXCH.64 URZ, [UR4+0x160], UR8 ;  /* 0x0001600804ff75b2 */ /* 0x0002620008000100 */
[----:B------:R1:W1:Y:S01]  /*0a30*/  SYNCS.EXCH.64 URZ, [UR4+0x178], UR6 ;  /* 0x0001780604ff75b2 */ /* 0x0002620008000100 */
[----:B------:R-:W-:Y:S01]  /*0a40*/  NOP ;  /* 0x0000000000007918 */ /* 0x000fe20000000000 */
.L_x_11:
[----:B------:R-:W2:Y:S01]  /*0a50*/  SHFL.IDX PT, R2, R46, RZ, 0x1f ;  /* 0x00001fff2e027589 */ /* 0x000ea200000e0000 */
[----:B------:R-:W-:Y:S01]  /*0a60*/  NOP ;  /* 0x0000000000007918 */ /* 0x000fe20000000000 */
[----:B--2---:R-:W-:-:S13]  /*0a70*/  ISETP.NE.AND P0, PT, R2, 0x3, PT ;  /* 0x000000030200780c */ /* 0x004fda0003f05270 */
[----:B------:R-:W-:Y:S05]  /*0a80*/  @P0 BRA `(.L_x_12) ;  /* 0x0000000000300947 */ /* 0x000fea0003800000 */
[----:B-1----:R-:W1:Y:S01]  /*0a90*/  S2UR UR4, SR_CgaCtaId ;  /* 0x00000000000479c3 */ /* 0x002e620000008800 */
[----:B------:R-:W-:Y:S01]  /*0aa0*/  UMOV UR6, 0x400 ;  /* 0x0000040000067882 */ /* 0x000fe20000000000 */
[----:B------:R-:W-:Y:S01]  /*0ab0*/  UMOV UR5, 0x20 ;  /* 0x0000002000057882 */ /* 0x000fe20000000000 */
[----:B------:R-:W-:Y:S01]  /*0ac0*/  ELECT P0, URZ, PT ;  /* 0x0000000000ff782f */ /* 0x000fe20003800000 */
[----:B-1----:R-:W-:Y:S02]  /*0ad0*/  ULEA UR6, UR4, UR6, 0x18 ;  /* 0x0000000604067291 */ /* 0x002fe4000f8ec0ff */
[----:B------:R-:W-:-:S04]  /*0ae0*/  UIADD3 UR4, UPT, UPT, -UR5, 0x100000, URZ ;  /* 0x0010000005047890 */ /* 0x000fc8000fffe1ff */
[----:B------:R-:W-:Y:S02]  /*0af0*/  USHF.L.U32 UR5, UR4, 0xb, URZ ;  /* 0x0000000b04057899 */ /* 0x000fe400080006ff */
[----:B------:R-:W-:Y:S01]  /*0b00*/  USHF.L.U32 UR4, UR4, 0x1, URZ ;  /* 0x0000000104047899 */ /* 0x000fe200080006ff */
[----:B------:R-:W1:Y:S11]  /*0b10*/  FENCE.VIEW.ASYNC.S ;  /* 0x00000000000073c6 */ /* 0x000e760000000000 */
[----:B-1----:R2:W1:Y:S01]  /*0b20*/  SYNCS.EXCH.64 URZ, [UR6+0x180], UR4 ;  /* 0x0001800406ff75b2 */ /* 0x0024620008000100 */
[----:B------:R2:W1:Y:S02]  /*0b30*/  SYNCS.EXCH.64 URZ, [UR6+0x188], UR4 ;  /* 0x0001880406ff75b2 */ /* 0x0004640008000100 */
[----:B--2---:R-:W-:Y:S01]  /*0b40*/  NOP ;  /* 0x0000000000007918 */ /* 0x004fe20000000000 */
.L_x_12:
[----:B------:R-:W2:Y:S01]  /*0b50*/  SHFL.IDX PT, R2, R46, RZ, 0x1f ;  /* 0x00001fff2e027589 */ /* 0x000ea200000e0000 */
[----:B------:R-:W-:Y:S01]  /*0b60*/  NOP ;  /* 0x0000000000007918 */ /* 0x000fe20000000000 */
[----:B--2---:R-:W-:-:S13]  /*0b70*/  ISETP.NE.AND P0, PT, R2, 0x4, PT ;  /* 0x000000040200780c */ /* 0x004fda0003f05270 */
[----:B------:R-:W-:Y:S05]  /*0b80*/  @P0 BRA `(.L_x_13) ;  /* 0x00000000004c0947 */ /* 0x000fea0003800000 */
[----:B-1----:R-:W1:Y:S01]  /*0b90*/  S2UR UR6, SR_CgaCtaId ;  /* 0x00000000000679c3 */ /* 0x002e620000008800 */
[----:B------:R-:W-:Y:S01]  /*0ba0*/  UMOV UR4, 0x1e0 ;  /* 0x000001e000047882 */ /* 0x000fe20000000000 */
[----:B------:R-:W-:Y:S01]  /*0bb0*/  UMOV UR5, 0x400 ;  /* 0x0000040000057882 */ /* 0x000fe20000000000 */
[----:B------:R-:W-:Y:S01]  /*0bc0*/  USEL UR4, UR4, 0x1a0, UP3 ;  /* 0x000001a004047887 */ /* 0x000fe20009800000 */
[----:B------:R-:W-:Y:S01]  /*0bd0*/  UMOV UR8, 0x1 ;  /* 0x0000000100087882 */ /* 0x000fe20000000000 */
[----:B------:R-:W-:Y:S01]  /*0be0*/  ELECT P0, URZ, PT ;  /* 0x0000000000ff782f */ /* 0x000fe20003800000 */
[----:B------:R-:W-:-:S04]  /*0bf0*/  UIADD3 UR8, UPT, UPT, -UR8, 0x100000, URZ ;  /* 0x0010000008087890 */ /* 0x000fc8000fffe1ff */
[----:B------:R-:W-:Y:S02]  /*0c00*/  USHF.L.U32 UR9, UR8, 0xb, URZ ;  /* 0x0000000b08097899 */ /* 0x000fe400080006ff */
[----:B------:R-:W-:Y:S02]  /*0c10*/  USHF.L.U32 UR8, UR8, 0x1, URZ ;  /* 0x0000000108087899 */ /* 0x000fe400080006ff */
[----:B-1----:R-:W-:Y:S02]  /*0c20*/  ULEA UR6, UR6, UR5, 0x18 ;  /* 0x0000000506067291 */ /* 0x002fe4000f8ec0ff */
[----:B------:R-:W-:-:S04]  /*0c30*/  UIADD3 UR4, UPT, UPT, -UR4, 0x100000, URZ ;  /* 0x0010000004047890 */ /* 0x000fc8000fffe1ff */
[----:B------:R-:W-:Y:S02]  /*0c40*/  USHF.L.U32 UR5, UR4, 0xb, URZ ;  /* 0x0000000b04057899 */ /* 0x000fe400080006ff */
[----:B------:R-:W-:Y:S01]  /*0c50*/  USHF.L.U32 UR4, UR4, 0x1, URZ ;  /* 0x0000000104047899 */ /* 0x000fe200080006ff */
[----:B------:R-:W1:Y:S03]  /*0c60*/  FENCE.VIEW.ASYNC.S ;  /* 0x00000000000073c6 */ /* 0x000e660000000000 */
[----:B-1----:R2:W1:Y:S08]  /*0c70*/  SYNCS.EXCH.64 URZ, [UR6+0x190], UR8 ;  /* 0x0001900806ff75b2 */ /* 0x0024700008000100 */
[----:B------:R2:W1:Y:S01]  /*0c80*/  SYNCS.EXCH.64 URZ, [UR6+0x1a0], UR4 ;  /* 0x0001a00406ff75b2 */ /* 0x0004620008000100 */
[----:B------:R2:W1:Y:S01]  /*0c90*/  SYNCS.EXCH.64 URZ, [UR6+0x198], UR8 ;  /* 0x0001980806ff75b2 */ /* 0x0004620008000100 */
[----:B------:R2:W1:Y:S02]  /*0ca0*/  SYNCS.EXCH.64 URZ, [UR6+0x1a8], UR4 ;  /* 0x0001a80406ff75b2 */ /* 0x0004640008000100 */
[----:B--2---:R-:W-:Y:S01]  /*0cb0*/  NOP ;  /* 0x0000000000007918 */ /* 0x004fe20000000000 */
.L_x_13:
[----:B------:R-:W2:Y:S01]  /*0cc0*/  SHFL.IDX PT, R2, R46, RZ, 0x1f ;  /* 0x00001fff2e027589 */ /* 0x000ea200000e0000 */
[----:B------:R-:W-:Y:S01]  /*0cd0*/  NOP ;  /* 0x0000000000007918 */ /* 0x000fe20000000000 */
[----:B--2---:R-:W-:-:S13]  /*0ce0*/  ISETP.NE.AND P0, PT, R2, 0x5, PT ;  /* 0x000000050200780c */ /* 0x004fda0003f05270 */
[----:B------:R-:W-:Y:S05]  /*0cf0*/  @P0 BRA `(.L_x_14) ;  /* 0x0000000000580947 */ /* 0x000fea0003800000 */
[----:B-1----:R-:W1:Y:S01]  /*0d00*/  S2UR UR4, SR_CgaCtaId ;  /* 0x00000000000479c3 */ /* 0x002e620000008800 */
        /* <DEDUP_REMOVED lines=12> */
[----:B-1----:R2:W1:Y:S01]  /*0dd0*/  SYNCS.EXCH.64 URZ, [UR4+0x1b0], UR8 ;  /* 0x0001b00804ff75b2 */ /* 0x0024620008000100 */
[----:B------:R2:W1:Y:S01]  /*0de0*/  SYNCS.EXCH.64 URZ, [UR4+0x1d0], UR6 ;  /* 0x0001d00604ff75b2 */ /* 0x0004620008000100 */
[----:B------:R2:W1:Y:S01]  /*0df0*/  SYNCS.EXCH.64 URZ, [UR4+0x1b8], UR8 ;  /* 0x0001b80804ff75b2 */ /* 0x0004620008000100 */
[----:B------:R2:W1:Y:S01]  /*0e00*/  SYNCS.EXCH.64 URZ, [UR4+0x1d8], UR6 ;  /* 0x0001d80604ff75b2 */ /* 0x0004620008000100 */
[----:B------:R2:W1:Y:S01]  /*0e10*/  SYNCS.EXCH.64 URZ, [UR4+0x1c0], UR8 ;  /* 0x0001c00804ff75b2 */ /* 0x0004620008000100 */
[----:B------:R2:W1:Y:S01]  /*0e20*/  SYNCS.EXCH.64 URZ, [UR4+0x1e0], UR6 ;  /* 0x0001e00604ff75b2 */ /* 0x0004620008000100 */
[----:B------:R2:W1:Y:S01]  /*0e30*/  SYNCS.EXCH.64 URZ, [UR4+0x1c8], UR8 ;  /* 0x0001c80804ff75b2 */ /* 0x0004620008000100 */
[----:B------:R2:W1:Y:S02]  /*0e40*/  SYNCS.EXCH.64 URZ, [UR4+0x1e8], UR6 ;  /* 0x0001e80604ff75b2 */ /* 0x0004640008000100 */
[----:B--2---:R-:W-:Y:S01]  /*0e50*/  NOP ;  /* 0x0000000000007918 */ /* 0x004fe20000000000 */
.L_x_14:
[----:B------:R-:W2:Y:S01]  /*0e60*/  SHFL.IDX PT, R2, R46, RZ, 0x1f ;  /* 0x00001fff2e027589 */ /* 0x000ea200000e0000 */
[----:B------:R-:W-:Y:S01]  /*0e70*/  NOP ;  /* 0x0000000000007918 */ /* 0x000fe20000000000 */
[----:B--2---:R-:W-:-:S13]  /*0e80*/  ISETP.NE.AND P0, PT, R2, 0x3, PT ;  /* 0x000000030200780c */ /* 0x004fda0003f05270 */
[----:B------:R-:W-:Y:S05]  /*0e90*/  @P0 BRA `(.L_x_15) ;  /* 0x0000000000380947 */ /* 0x000fea0003800000 */
[----:B------:R-:W2:Y:S01]  /*0ea0*/  S2UR UR5, SR_CgaCtaId ;  /* 0x00000000000579c3 */ /* 0x000ea20000008800 */
[----:B-1----:R-:W-:Y:S01]  /*0eb0*/  UMOV UR4, 0x400 ;  /* 0x0000040000047882 */ /* 0x002fe20000000000 */
[----:B------:R-:W-:Y:S01]  /*0ec0*/  UMOV UR6, 0x20 ;  /* 0x0000002000067882 */ /* 0x000fe20000000000 */
[----:B------:R-:W-:Y:S01]  /*0ed0*/  ELECT P0, URZ, PT ;  /* 0x0000000000ff782f */ /* 0x000fe20003800000 */
[----:B------:R-:W-:-:S04]  /*0ee0*/  UIADD3 UR6, UPT, UPT, -UR6, 0x100000, URZ ;  /* 0x0010000006067890 */ /* 0x000fc8000fffe1ff */
[----:B------:R-:W-:Y:S02]  /*0ef0*/  USHF.L.U32 UR7, UR6, 0xb, URZ ;  /* 0x0000000b06077899 */ /* 0x000fe400080006ff */
[----:B------:R-:W-:Y:S02]  /*0f00*/  USHF.L.U32 UR6, UR6, 0x1, URZ ;  /* 0x0000000106067899 */ /* 0x000fe400080006ff */
[----:B--2---:R-:W-:Y:S01]  /*0f10*/  ULEA UR4, UR5, UR4, 0x18 ;  /* 0x0000000405047291 */ /* 0x004fe2000f8ec0ff */
[----:B------:R-:W1:Y:S11]  /*0f20*/  FENCE.VIEW.ASYNC.S ;  /* 0x00000000000073c6 */ /* 0x000e760000000000 */
[----:B-1----:R2:W1:Y:S01]  /*0f30*/  SYNCS.EXCH.64 URZ, [UR4+0x1f0], UR6 ;  /* 0x0001f00604ff75b2 */ /* 0x0024620008000100 */
[----:B------:R2:W1:Y:S01]  /*0f40*/  SYNCS.EXCH.64 URZ, [UR4+0x200], UR6 ;  /* 0x0002000604ff75b2 */ /* 0x0004620008000100 */
[----:B------:R2:W1:Y:S01]  /*0f50*/  SYNCS.EXCH.64 URZ, [UR4+0x1f8], UR6 ;  /* 0x0001f80604ff75b2 */ /* 0x0004620008000100 */
[----:B------:R2:W1:Y:S02]  /*0f60*/  SYNCS.EXCH.64 URZ, [UR4+0x208], UR6 ;  /* 0x0002080604ff75b2 */ /* 0x0004640008000100 */
[----:B--2---:R-:W-:Y:S01]  /*0f70*/  NOP ;  /* 0x0000000000007918 */ /* 0x004fe20000000000 */
.L_x_15:
[----:B------:R-:W2:Y:S01]  /*0f80*/  LDCU UR26, c[0x0][0x36c] ;  /* 0x00006d80ff1a77ac */ /* 0x000ea20008000800 */
[----:B------:R-:W-:Y:S01]  /*0f90*/  ISETP.NE.OR P3, PT, R0, 0x2, !P3 ;  /* 0x000000020000780c */ /* 0x000fe20005f65670 */
[----:B------:R-:W-:Y:S01]  /*0fa0*/  NOP ;  /* 0x0000000000007918 */ /* 0x000fe20000000000 */
[----:B------:R-:W-:Y:S01]  /*0fb0*/  LOP3.LUT R0, R56, 0x1f, RZ, 0xc0, !PT ;  /* 0x0000001f38007812 */ /* 0x000fe200078ec0ff */
[----:B------:R-:W-:Y:S02]  /*0fc0*/  UISETP.NE.AND UP4, UPT, UR21, 0x2, UPT ;  /* 0x000000021500788c */ /* 0x000fe4000bf85270 */
[----:B------:R-:W-:Y:S02]  /*0fd0*/  UISETP.NE.AND UP5, UPT, UR21, URZ, UPT ;  /* 0x000000ff1500728c */ /* 0x000fe4000bfa5270 */
[----:B--2---:R-:W-:-:S09]  /*0fe0*/  UISETP.EQ.U32.AND UP0, UPT, UR26, 0x1, UPT ;  /* 0x000000011a00788c */ /* 0x004fd2000bf02070 */
[----:B------:R-:W-:Y:S05]  /*0ff0*/  BRA.U !UP0, `(.L_x_16) ;  /* 0x0000000108087547 */ /* 0x000fea000b800000 */
[----:B-1-34-:R-:W-:Y:S01]  /*1000*/  UCGABAR_ARV ;  /* 0x00000000000079c7 */ /* 0x01afe20008000000 */
[----:B------:R-:W-:Y:S05]  /*1010*/  BRA `(.L_x_17) ;  /* 0x0000000000047947 */ /* 0x000fea0003800000 */
.L_x_16:
[----:B-1-34-:R-:W-:Y:S01]  /*1020*/  NOP ;  /* 0x0000000000007918 */ /* 0x01afe20000000000 */
.L_x_17:
[----:B------:R-:W1:Y:S01]  /*1030*/  S2UR UR7, SR_CTAID.X ;  /* 0x00000000000779c3 */ /* 0x000e620000002500 */
[----:B------:R-:W-:-:S05]  /*1040*/  CS2R.32 R47, SR_CgaSize ;  /* 0x00000000002f7805 */ /* 0x000fca0000008a00 */
[----:B------:R-:W-:-:S05]  /*1050*/  IMAD R47, R47, -0xa0, RZ ;  /* 0xffffff602f2f7824 */ /* 0x000fca00078e02ff */
[----:B------:R-:W-:-:S14]  /*1060*/  R2UR UR5, R47 ;  /* 0x000000002f0572ca */ /* 0x000fdc00000e0000 */
[----:B------:R-:W2:Y:S01]  /*1070*/  LDCU UR5, c[0x0][UR5+0x2b0] ;  /* 0x00005600050577ac */ /* 0x000ea20008000800 */
[----:B------:R-:W-:-:S05]  /*1080*/  CS2R.32 R47, SR_CgaSize ;  /* 0x00000000002f7805 */ /* 0x000fca0000008a00 */
[----:B------:R-:W-:-:S05]  /*1090*/  IMAD R47, R47, -0xa0, RZ ;  /* 0xffffff602f2f7824 */ /* 0x000fca00078e02ff */
[----:B------:R-:W-:-:S14]  /*10a0*/  R2UR UR4, R47 ;  /* 0x000000002f0472ca */ /* 0x000fdc00000e0000 */
[----:B------:R-:W3:Y:S01]  /*10b0*/  LDCU UR4, c[0x0][UR4+0x2b4] ;  /* 0x00005680040477ac */ /* 0x000ee20008000800 */
[----:B------:R-:W4:Y:S01]  /*10c0*/  S2UR UR8, SR_CTAID.Y ;  /* 0x00000000000879c3 */ /* 0x000f220000002600 */
[----:B------:R-:W-:-:S05]  /*10d0*/  CS2R.32 R47, SR_CgaSize ;  /* 0x00000000002f7805 */ /* 0x000fca0000008a00 */
[----:B------:R-:W-:-:S05]  /*10e0*/  IMAD R47, R47, -0xa0, RZ ;  /* 0xffffff602f2f7824 */ /* 0x000fca00078e02ff */
[----:B------:R-:W-:-:S14]  /*10f0*/  R2UR UR9, R47 ;  /* 0x000000002f0972ca */ /* 0x000fdc00000e0000 */
[----:B------:R-:W3:Y:S01]  /*1100*/  LDCU UR9, c[0x0][UR9+0x2a0] ;  /* 0x00005400090977ac */ /* 0x000ee20008000800 */
[----:B------:R-:W-:-:S05]  /*1110*/  CS2R.32 R47, SR_CgaSize ;  /* 0x00000000002f7805 */ /* 0x000fca0000008a00 */
[----:B------:R-:W-:-:S05]  /*1120*/  IMAD R47, R47, -0xa0, RZ ;  /* 0xffffff602f2f7824 */ /* 0x000fca00078e02ff */
[----:B------:R-:W-:-:S14]  /*1130*/  R2UR UR61, R47 ;  /* 0x000000002f3d72ca */ /* 0x000fdc00000e0000 */
[----:B------:R-:W3:Y:S01]  /*1140*/  LDCU UR61, c[0x0][UR61+0x2a4] ;  /* 0x000054803d3d77ac */ /* 0x000ee20008000800 */
[----:B------:R-:W3:Y:S01]  /*1150*/  S2UR UR6, SR_CgaCtaId ;  /* 0x00000000000679c3 */ /* 0x000ee20000008800 */
[----:B------:R-:W3:Y:S01]  /*1160*/  LDCU UR22, c[0x0][0xb24] ;  /* 0x00016480ff1677ac */ /* 0x000ee20008000800 */
[----:B------:R-:W3:Y:S01]  /*1170*/  LDCU UR42, c[0x0][0xb24] ;  /* 0x00016480ff2a77ac */ /* 0x000ee20008000800 */
[----:B-1----:R-:W-:-:S05]  /*1180*/  I2FP.F32.U32 R3, UR7 ;  /* 0x0000000700037c45 */ /* 0x002fca0008201000 */
[----:B------:R-:W1:Y:S01]  /*1190*/  S2UR UR36, SR_CTAID.Z ;  /* 0x00000000002479c3 */ /* 0x000e620000002700 */
[----:B------:R-:W1:Y:S01]  /*11a0*/  LDCU UR25, c[0x0][0xb30] ;  /* 0x00016600ff1977ac */ /* 0x000e620008000800 */
[----:B--2---:R-:W-:Y:S01]  /*11b0*/  FMUL R3, R3, UR5 ;  /* 0x0000000503037c20 */ /* 0x004fe20008400000 */
[----:B------:R-:W-:Y:S01]  /*11c0*/  UMOV UR20, UR7 ;  /* 0x0000000700147c82 */ /* 0x000fe20008000000 */
[----:B----4-:R-:W-:Y:S01]  /*11d0*/  I2FP.F32.U32 R2, UR8 ;  /* 0x0000000800027c45 */ /* 0x010fe20008201000 */
[----:B------:R-:W-:-:S03]  /*11e0*/  UMOV UR24, UR8 ;  /* 0x0000000800187c82 */ /* 0x000fc60008000000 */
[----:B------:R-:W2:Y:S01]  /*11f0*/  F2I.U32.TRUNC.NTZ R3, R3 ;  /* 0x0000000300037305 */ /* 0x000ea2000020f000 */
[----:B---3--:R-:W-:Y:S01]  /*1200*/  FMUL R2, R2, UR4 ;  /* 0x0000000402027c20 */ /* 0x008fe20008400000 */
[----:B------:R-:W-:-:S06]  /*1210*/  ULOP3.LUT UR4, UR6, 0x1, URZ, 0xc0, !UPT ;  /* 0x0000000106047892 */ /* 0x000fcc000f8ec0ff */
[----:B------:R-:W3:Y:S01]  /*1220*/  F2I.U32.TRUNC.NTZ R2, R2 ;  /* 0x0000000200027305 */ /* 0x000ee2000020f000 */
[----:B------:R-:W-:-:S04]  /*1230*/  UISETP.NE.U32.AND UP6, UPT, UR4, 0x1, UPT ;  /* 0x000000010400788c */ /* 0x000fc8000bfc5070 */
[----:B------:R-:W-:Y:S01]  /*1240*/  USEL UR4, URZ, 0x600, UP6 ;  /* 0x00000600ff047887 */ /* 0x000fe2000b000000 */
[----:B--2---:R-:W-:Y:S02]  /*1250*/  R2UR UR6, R3 ;  /* 0x00000000030672ca */ /* 0x004fe400000e0000 */
[----:B---3--:R-:W-:Y:S02]  /*1260*/  R2UR UR5, R2 ;  /* 0x00000000020572ca */ /* 0x008fe400000e0000 */
[----:B------:R-:W-:-:S09]  /*1270*/  PRMT R2, RZ, 0x7610, R2 ;  /* 0x00007610ff027816 */ /* 0x000fd20000000002 */
[----:B------:R-:W-:-:S04]  /*1280*/  UIADD3 UR6, UPT, UPT, -UR6, URZ, URZ ;  /* 0x000000ff06067290 */ /* 0x000fc8000fffe1ff */
[----:B------:R-:W-:Y:S02]  /*1290*/  UIMAD UR6, UR9, UR6, UR7 ;  /* 0x00000006090672a4 */ /* 0x000fe4000f8e0207 */
[----:B------:R-:W-:-:S04]  /*12a0*/  UIADD3 UR5, UPT, UPT, -UR5, URZ, URZ ;  /* 0x000000ff05057290 */ /* 0x000fc8000fffe1ff */
[----:B------:R-:W-:Y:S01]  /*12b0*/  IMAD.U32 R47, RZ, RZ, UR6 ;  /* 0x00000006ff2f7e24 */ /* 0x000fe2000f8e00ff */
[----:B------:R-:W-:Y:S01]  /*12c0*/  UIMAD UR61, UR61, UR5, UR8 ;  /* 0x000000053d3d72a4 */ /* 0x000fe2000f8e0208 */
[----:B-1----:R-:W-:Y:S11]  /*12d0*/  BRA.U UP5, `(.L_x_18) ;  /* 0x0000000105287547 */ /* 0x002ff6000b800000 */
[----:B------:R-:W-:Y:S01]  /*12e0*/  R2UR UR7, R47 ;  /* 0x000000002f0772ca */ /* 0x000fe200000e0000 */
[----:B------:R-:W-:-:S04]  /*12f0*/  UISETP.NE.AND UP0, UPT, UR61, URZ, UPT ;  /* 0x000000ff3d00728c */ /* 0x000fc8000bf05270 */
[----:B------:R-:W-:Y:S02]  /*1300*/  USEL UR5, URZ, 0x2, UP0 ;  /* 0x00000002ff057887 */ /* 0x000fe40008000000 */
[----:B------:R-:W-:-:S06]  /*1310*/  UISETP.NE.AND UP0, UPT, UR61, URZ, UPT ;  /* 0x000000ff3d00728c */ /* 0x000fcc000bf05270 */
[----:B------:R-:W-:-:S04]  /*1320*/  UISETP.EQ.OR UP0, UPT, UR7, URZ, !UP0 ;  /* 0x000000ff0700728c */ /* 0x000fc8000c702670 */
[----:B------:R-:W-:Y:S02]  /*1330*/  USEL UR6, URZ, 0x1, !UP0 ;  /* 0x00000001ff067887 */ /* 0x000fe4000c000000 */
[----:B------:R-:W-:-:S04]  /*1340*/  UISETP.NE.AND UP0, UPT, UR7, 0x1, UPT ;  /* 0x000000010700788c */ /* 0x000fc8000bf05270 */
[----:B------:R-:W-:-:S04]  /*1350*/  USEL UR5, UR5, 0x2, UP0 ;  /* 0x0000000205057887 */ /* 0x000fc80008000000 */
[----:B------:R-:W-:-:S06]  /*1360*/  UIADD3 UR5, UPT, UPT, UR6, UR5, URZ ;  /* 0x0000000506057290 */ /* 0x000fcc000fffe0ff */
[----:B------:R-:W-:-:S07]  /*1370*/  MOV R2, UR5 ;  /* 0x0000000500027c02 */ /* 0x000fce0008000f00 */
.L_x_18:
[----:B------:R-:W-:-:S09]  /*1380*/  UISETP.GE.AND UP0, UPT, UR22, 0x1, UPT ;  /* 0x000000011600788c */ /* 0x000fd2000bf06270 */
[----:B------:R-:W-:Y:S05]  /*1390*/  BRA.U !UP0, `(.L_x_19) ;  /* 0x0000000108d07547 */ /* 0x000fea000b800000 */
[----:B------:R-:W1:Y:S01]  /*13a0*/  LDCU UR23, c[0x0][0xb0c] ;  /* 0x00016180ff1777ac */ /* 0x000e620008000800 */
[----:B------:R-:W2:Y:S01]  /*13b0*/  LDCU.128 UR16, c[0x0][0xb10] ;  /* 0x00016200ff1077ac */ /* 0x000ea20008000c00 */
[----:B------:R-:W3:Y:S01]  /*13c0*/  LDCU UR7, c[0x0][0x370] ;  /* 0x00006e00ff0777ac */ /* 0x000ee20008000800 */
[----:B------:R-:W4:Y:S01]  /*13d0*/  LDCU UR14, c[0x0][0xb20] ;  /* 0x00016400ff0e77ac */ /* 0x000f220008000800 */
[----:B------:R-:W-:Y:S02]  /*13e0*/  UISETP.NE.AND UP1, UPT, UR22, 0x1, UPT ;  /* 0x000000011600788c */ /* 0x000fe4000bf25270 */
[----:B-1----:R-:W-:Y:S02]  /*13f0*/  UISETP.NE.AND UP0, UPT, UR23, 0x1, UPT ;  /* 0x000000011700788c */ /* 0x002fe4000bf05270 */
[----:B--2---:R-:W-:Y:S02]  /*1400*/  UIMAD.WIDE.U32 UR10, UR20, UR16, URZ ;  /* 0x00000010140a72a5 */ /* 0x004fe4000f8e00ff */
[----:B---3--:R-:W-:-:S05]  /*1410*/  UIMAD.WIDE.U32 UR8, UR7, UR16, URZ ;  /* 0x00000010070872a5 */ /* 0x008fca000f8e00ff */
[----:B------:R-:W-:Y:S01]  /*1420*/  UMOV UR6, UR11 ;  /* 0x0000000b00067c82 */ /* 0x000fe20008000000 */
[----:B------:R-:W-:Y:S02]  /*1430*/  UIMAD.WIDE.U32 UR10, UR24, UR19, URZ ;  /* 0x00000013180a72a5 */ /* 0x000fe4000f8e00ff */
[----:B------:R-:W-:Y:S01]  /*1440*/  USHF.R.U32.HI UR6, URZ, UR17, UR6 ;  /* 0x00000011ff067299 */ /* 0x000fe20008011606 */
[----:B------:R-:W-:Y:S02]  /*1450*/  UMOV UR8, UR9 ;  /* 0x0000000900087c82 */ /* 0x000fe40008000000 */
[----:B------:R-:W-:Y:S02]  /*1460*/  @UP0 USHF.R.U32.HI UR7, URZ, UR17, UR8 ;  /* 0x00000011ff070299 */ /* 0x000fe40008011608 */
[----:B------:R-:W1:Y:S01]  /*1470*/  LDCU UR8, c[0x0][0x374] ;  /* 0x00006e80ff0877ac */ /* 0x000e620008000800 */
[----:B------:R-:W-:-:S03]  /*1480*/  UMOV UR5, UR11 ;  /* 0x0000000b00057c82 */ /* 0x000fc60008000000 */
[----:B------:R-:W2:Y:S01]  /*1490*/  LDCU.64 UR10, c[0x0][0xb28] ;  /* 0x00016500ff0a77ac */ /* 0x000ea20008000a00 */
[----:B------:R-:W-:Y:S02]  /*14a0*/  USEL UR6, UR20, UR6, !UP0 ;  /* 0x0000000614067287 */ /* 0x000fe4000c000000 */
[----:B------:R-:W-:Y:S02]  /*14b0*/  UISETP.NE.AND UP0, UPT, UR18, 0x1, UPT ;  /* 0x000000011200788c */ /* 0x000fe4000bf05270 */
[----:B----4-:R-:W-:-:S04]  /*14c0*/  USHF.R.U32.HI UR5, URZ, UR14, UR5 ;  /* 0x0000000eff057299 */ /* 0x010fc80008011605 */
[----:B------:R-:W-:Y:S02]  /*14d0*/  USEL UR5, UR24, UR5, !UP0 ;  /* 0x0000000518057287 */ /* 0x000fe4000c000000 */
[----:B-1----:R-:W-:-:S07]  /*14e0*/  UIMAD.WIDE.U32 UR12, UR8, UR19, URZ ;  /* 0x00000013080c72a5 */ /* 0x002fce000f8e00ff */
[----:B------:R-:W-:Y:S02]  /*14f0*/  UMOV UR9, UR13 ;  /* 0x0000000d00097c82 */ /* 0x000fe40008000000 */
[----:B------:R-:W-:Y:S02]  /*1500*/  @UP0 USHF.R.U32.HI UR8, URZ, UR14, UR9 ;  /* 0x0000000eff080299 */ /* 0x000fe40008011609 */
[----:B--2---:R-:W-:Y:S02]  /*1510*/  UIMAD.WIDE.U32 UR14, UR7, UR10, URZ ;  /* 0x0000000a070e72a5 */ /* 0x004fe4000f8e00ff */
[----:B------:R-:W-:-:S05]  /*1520*/  UIMAD.WIDE.U32 UR12, UR8, UR10, URZ ;  /* 0x0000000a080c72a5 */ /* 0x000fca000f8e00ff */
[----:B------:R-:W-:Y:S02]  /*1530*/  UMOV UR14, UR15 ;  /* 0x0000000f000e7c82 */ /* 0x000fe40008000000 */
[----:B------:R-:W-:Y:S01]  /*1540*/  UMOV UR12, UR13 ;  /* 0x0000000d000c7c82 */ /* 0x000fe20008000000 */
[----:B------:R-:W-:Y:S02]  /*1550*/  @UP1 USHF.R.U32.HI UR7, URZ, UR11, UR14 ;  /* 0x0000000bff071299 */ /* 0x000fe4000801160e */
[----:B------:R-:W-:Y:S02]  /*1560*/  @UP1 USHF.R.U32.HI UR8, URZ, UR11, UR12 ;  /* 0x0000000bff081299 */ /* 0x000fe4000801160c */
[----:B------:R-:W-:Y:S02]  /*1570*/  UIMAD.WIDE.U32 UR12, UR5, UR10, URZ ;  /* 0x0000000a050c72a5 */ /* 0x000fe4000f8e00ff */
[----:B------:R-:W-:Y:S02]  /*1580*/  UIMAD UR8, UR8, UR22, URZ ;  /* 0x00000016080872a4 */ /* 0x000fe4000f8e02ff */
[----:B------:R-:W-:-:S02]  /*1590*/  UIMAD UR9, UR7, UR22, URZ ;  /* 0x00000016070972a4 */ /* 0x000fc4000f8e02ff */
[----:B------:R-:W-:-:S04]  /*15a0*/  UISETP.GE.AND UP0, UPT, UR5, UR8, UPT ;  /* 0x000000080500728c */ /* 0x000fc8000bf06270 */
[----:B------:R-:W-:Y:S02]  /*15b0*/  UISETP.GE.OR UP0, UPT, UR6, UR9, UP0 ;  /* 0x000000090600728c */ /* 0x000fe40008706670 */
[----:B------:R-:W-:-:S03]  /*15c0*/  UIMAD.WIDE.U32 UR8, UR6, UR10, URZ ;  /* 0x0000000a060872a5 */ /* 0x000fc6000f8e00ff */
[----:B------:R-:W-:Y:S02]  /*15d0*/  UMOV UR10, UR13 ;  /* 0x0000000d000a7c82 */ /* 0x000fe40008000000 */
[----:B------:R-:W-:-:S04]  /*15e0*/  USHF.R.U32.HI UR10, URZ, UR11, UR10 ;  /* 0x0000000bff0a7299 */ /* 0x000fc8000801160a */
[----:B------:R-:W-:Y:S02]  /*15f0*/  USEL UR8, UR5, UR10, !UP1 ;  /* 0x0000000a05087287 */ /* 0x000fe4000c800000 */
[----:B------:R-:W-:Y:S02]  /*1600*/  @!UP0 USHF.R.U32.HI UR9, URZ, UR11, UR9 ;  /* 0x0000000bff098299 */ /* 0x000fe40008011609 */
[----:B------:R-:W-:Y:S02]  /*1610*/  UIADD3 UR10, UPT, UPT, -UR8, URZ, URZ ;  /* 0x000000ff080a7290 */ /* 0x000fe4000fffe1ff */
[----:B------:R-:W-:Y:S02]  /*1620*/  @!UP0 USEL UR9, UR6, UR9, !UP1 ;  /* 0x0000000906098287 */ /* 0x000fe4000c800000 */
[----:B------:R-:W-:Y:S02]  /*1630*/  UIMAD UR10, UR22, UR10, UR5 ;  /* 0x0000000a160a72a4 */ /* 0x000fe4000f8e0205 */
[----:B------:R-:W-:-:S02]  /*1640*/  UIADD3 UR11, UPT, UPT, -UR6, URZ, URZ ;  /* 0x000000ff060b7290 */ /* 0x000fc4000fffe1ff */
[----:B------:R-:W-:Y:S02]  /*1650*/  @!UP0 UIMAD UR10, UR10, UR7, UR9 ;  /* 0x000000070a0a82a4 */ /* 0x000fe4000f8e0209 */
[----:B------:R-:W-:Y:S02]  /*1660*/  @!UP0 UIADD3 UR8, UPT, UPT, UR8, -UR9, URZ ;  /* 0x8000000908088290 */ /* 0x000fe4000fffe0ff */
[----:B------:R-:W-:Y:S02]  /*1670*/  UIADD3 UR7, UPT, UPT, -UR5, URZ, URZ ;  /* 0x000000ff05077290 */ /* 0x000fe4000fffe1ff */
[----:B------:R-:W-:Y:S02]  /*1680*/  @!UP0 UIMAD UR5, UR8, UR22, UR6 ;  /* 0x00000016080582a4 */ /* 0x000fe4000f8e0206 */
[----:B------:R-:W-:Y:S02]  /*1690*/  UIMAD UR24, UR18, UR7, UR24 ;  /* 0x00000007121872a4 */ /* 0x000fe4000f8e0218 */
[----:B------:R-:W-:Y:S01]  /*16a0*/  UIMAD UR20, UR23, UR11, UR20 ;  /* 0x0000000b171472a4 */ /* 0x000fe2000f8e0214 */
[----:B------:R-:W-:Y:S01]  /*16b0*/  @!UP0 UMOV UR6, UR10 ;  /* 0x0000000a00068c82 */ /* 0x000fe20008000000 */
[----:B------:R-:W-:-:S02]  /*16c0*/  UIMAD UR24, UR5, UR18, UR24 ;  /* 0x00000012051872a4 */ /* 0x000fc4000f8e0218 */
[----:B------:R-:W-:-:S12]  /*16d0*/  UIMAD UR20, UR6, UR23, UR20 ;  /* 0x00000017061472a4 */ /* 0x000fd8000f8e0214 */
.L_x_19:
[----:B------:R-:W-:-:S09]  /*16e0*/  UISETP.NE.AND UP0, UPT, UR25, 0x1, UPT ;  /* 0x000000011900788c */ /* 0x000fd2000bf05270 */
[----:B------:R-:W-:Y:S05]  /*16f0*/  BRA.U UP0, `(.L_x_20) ;  /* 0x0000000100447547 */ /* 0x000fea000b800000 */
[----:B------:R-:W1:Y:S01]  /*1700*/  LDCU.128 UR8, c[0x0][0xb10] ;  /* 0x00016200ff0877ac */ /* 0x000e620008000c00 */
[----:B------:R-:W2:Y:S01]  /*1710*/  LDCU UR12, c[0x0][0xb0c] ;  /* 0x00016180ff0c77ac */ /* 0x000ea20008000800 */
[----:B-1----:R-:W-:Y:S02]  /*1720*/  UIMAD.WIDE.U32 UR6, UR20, UR8, URZ ;  /* 0x00000008140672a5 */ /* 0x002fe4000f8e00ff */
[----:B--2---:R-:W-:-:S05]  /*1730*/  UISETP.NE.AND UP0, UPT, UR12, 0x1, UPT ;  /* 0x000000010c00788c */ /* 0x004fca000bf05270 */
[----:B------:R-:W-:Y:S01]  /*1740*/  UMOV UR5, UR7 ;  /* 0x0000000700057c82 */ /* 0x000fe20008000000 */
[----:B------:R-:W-:Y:S02]  /*1750*/  UIMAD.WIDE.U32 UR6, UR24, UR11, URZ ;  /* 0x0000000b180672a5 */ /* 0x000fe4000f8e00ff */
[----:B------:R-:W-:Y:S01]  /*1760*/  USHF.R.U32.HI UR5, URZ, UR9, UR5 ;  /* 0x00000009ff057299 */ /* 0x000fe20008011605 */
[----:B------:R-:W1:Y:S03]  /*1770*/  LDCU UR9, c[0x0][0xb20] ;  /* 0x00016400ff0977ac */ /* 0x000e660008000800 */
[----:B------:R-:W-:Y:S02]  /*1780*/  USEL UR8, UR20, UR5, !UP0 ;  /* 0x0000000514087287 */ /* 0x000fe4000c000000 */
[----:B------:R-:W-:Y:S01]  /*1790*/  UISETP.NE.AND UP0, UPT, UR10, 0x1, UPT ;  /* 0x000000010a00788c */ /* 0x000fe2000bf05270 */
[----:B------:R-:W-:-:S02]  /*17a0*/  UMOV UR5, UR7 ;  /* 0x0000000700057c82 */ /* 0x000fc40008000000 */
[----:B-1----:R-:W-:-:S04]  /*17b0*/  USHF.R.U32.HI UR5, URZ, UR9, UR5 ;  /* 0x00000009ff057299 */ /* 0x002fc80008011605 */
[----:B------:R-:W-:-:S04]  /*17c0*/  USEL UR5, UR24, UR5, !UP0 ;  /* 0x0000000518057287 */ /* 0x000fc8000c000000 */
[----:B------:R-:W-:Y:S02]  /*17d0*/  UIADD3 UR6, UPT, UPT, UR8, -UR5, URZ ;  /* 0x8000000508067290 */ /* 0x000fe4000fffe0ff */
[----:B------:R-:W-:Y:S02]  /*17e0*/  UIADD3 UR5, UPT, UPT, -UR8, UR5, URZ ;  /* 0x0000000508057290 */ /* 0x000fe4000fffe1ff */
[----:B------:R-:W-:Y:S02]  /*17f0*/  UIMAD UR24, UR6, UR10, UR24 ;  /* 0x0000000a061872a4 */ /* 0x000fe4000f8e0218 */
[----:B------:R-:W-:-:S12]  /*1800*/  UIMAD UR20, UR5, UR12, UR20 ;  /* 0x0000000c051472a4 */ /* 0x000fd8000f8e0214 */
.L_x_20:
[----:B------:R-:W-:Y:S02]  /*1810*/  UISETP.EQ.U32.AND UP0, UPT, UR26, 0x1, UPT ;  /* 0x000000011a00788c */ /* 0x000fe4000bf02070 */
[----:B------:R-:W-:-:S07]  /*1820*/  UISETP.NE.AND UP1, UPT, UR21, 0x2, UPT ;  /* 0x000000021500788c */ /* 0x000fce000bf25270 */
[----:B------:R-:W-:Y:S05]  /*1830*/  BRA.U !UP0, `(.L_x_21) ;  /* 0x00000001080c7547 */ /* 0x000fea000b800000 */
[----:B------:R-:W-:Y:S01]  /*1840*/  UCGABAR_WAIT ;  /* 0x0000000000007dc7 */ /* 0x000fe20008000000 */
[----:B------:R-:W-:Y:S01]  /*1850*/  CCTL.IVALL ;  /* 0x00000000ff00798f */ /* 0x000fe20002000000 */
[----:B------:R-:W-:Y:S05]  /*1860*/  BRA `(.L_x_22) ;  /* 0x0000000000047947 */ /* 0x000fea0003800000 */
.L_x_21:
[----:B------:R-:W-:Y:S06]  /*1870*/  BAR.SYNC.DEFER_BLOCKING 0x0 ;  /* 0x0000000000007b1d */ /* 0x000fec0000010000 */
.L_x_22:
[----:B------:R-:W-:Y:S05]  /*1880*/  BRA.U UP1, `(.L_x_23) ;  /* 0x0000001d012c7547 */ /* 0x000fea000b800000 */
[----:B------:R-:W1:Y:S01]  /*1890*/  LDCU UR7, c[0x0][0x38c] ;  /* 0x00007180ff0777ac */ /* 0x000e620008000800 */
[----:B------:R-:W2:Y:S01]  /*18a0*/  S2UR UR8, SR_CgaCtaId ;  /* 0x00000000000879c3 */ /* 0x000ea20000008800 */
[----:B------:R-:W-:Y:S01]  /*18b0*/  PLOP3.LUT P1, PT, PT, PT, UP3, 0x80, 0x8 ;  /* 0x000000000008781c */ /* 0x000fe20003f2f038 */
[----:B------:R-:W-:Y:S01]  /*18c0*/  IMAD.MOV.U32 R12, RZ, RZ, 0x1 ;  /* 0x00000001ff0c7424 */ /* 0x000fe200078e00ff */
[----:B------:R-:W-:Y:S01]  /*18d0*/  UISETP.NE.AND UP0, UPT, UR21, URZ, UPT ;  /* 0x000000ff1500728c */ /* 0x000fe2000bf05270 */
[----:B------:R-:W-:Y:S01]  /*18e0*/  ISETP.EQ.OR P2, PT, R0, RZ, P3 ;  /* 0x000000ff0000720c */ /* 0x000fe20001f42670 */
[----:B------:R-:W-:Y:S01]  /*18f0*/  USEL UR26, URZ, 0x1, UP4 ;  /* 0x00000001ff1a7887 */ /* 0x000fe2000a000000 */
[----:B------:R-:W-:Y:S01]  /*1900*/  PLOP3.LUT P1, PT, P1, PT, PT, 0x8, 0x80 ;  /* 0x000000000080781c */ /* 0x000fe20000f2e170 */
[----:B------:R-:W-:Y:S01]  /*1910*/  UMOV UR15, 0x400 ;  /* 0x00000400000f7882 */ /* 0x000fe20000000000 */
[----:B------:R-:W-:Y:S01]  /*1920*/  CS2R R10, SRZ ;  /* 0x00000000000a7805 */ /* 0x000fe2000001ff00 */
[----:B------:R-:W-:Y:S01]  /*1930*/  USEL UR26, UR26, 0x2, UP0 ;  /* 0x000000021a1a7887 */ /* 0x000fe20008000000 */
[----:B------:R-:W-:Y:S01]  /*1940*/  IMAD.MOV.U32 R9, RZ, RZ, RZ ;  /* 0x000000ffff097224 */ /* 0x000fe200078e00ff */
[----:B------:R-:W3:Y:S01]  /*1950*/  LDCU UR40, c[0x0][0x370] ;  /* 0x00006e00ff2877ac */ /* 0x000ee20008000800 */
[----:B------:R-:W-:Y:S01]  /*1960*/  IMAD.MOV.U32 R8, RZ, RZ, 0x1 ;  /* 0x00000001ff087424 */ /* 0x000fe200078e00ff */
[----:B------:R-:W4:Y:S01]  /*1970*/  LDCU.64 UR28, c[0x0][0x348] ;  /* 0x00006900ff1c77ac */ /* 0x000f220008000a00 */
[----:B-1----:R-:W-:-:S02]  /*1980*/  UIADD3 UR6, UPT, UPT, UR7, 0x1f, URZ ;  /* 0x0000001f07067890 */ /* 0x002fc4000fffe0ff */
[----:B------:R-:W-:Y:S02]  /*1990*/  USHF.R.U32.HI UR45, URZ, 0x5, UR4 ;  /* 0x00000005ff2d7899 */ /* 0x000fe40008011604 */
[----:B------:R-:W-:Y:S02]  /*19a0*/  USHF.R.S32.HI UR5, URZ, 0x1f, UR6 ;  /* 0x0000001fff057899 */ /* 0x000fe40008011406 */
[----:B--2---:R-:W-:Y:S02]  /*19b0*/  ULEA UR15, UR8, UR15, 0x18 ;  /* 0x0000000f080f7291 */ /* 0x004fe4000f8ec0ff */
[----:B------:R-:W-:Y:S02]  /*19c0*/  ULEA.HI UR5, UR5, UR6, URZ, 0x5 ;  /* 0x0000000605057291 */ /* 0x000fe4000f8f28ff */
[----:B------:R-:W-:Y:S02]  /*19d0*/  UIADD3 UR6, UPT, UPT, UR7, -0x1, URZ ;  /* 0xffffffff07067890 */ /* 0x000fe4000fffe0ff */
[----:B------:R-:W-:-:S02]  /*19e0*/  USHF.R.S32.HI UR43, URZ, 0x5, UR5 ;  /* 0x00000005ff2b7899 */ /* 0x000fc40008011405 */
[----:B------:R-:W-:Y:S02]  /*19f0*/  UISETP.GE.U32.AND UP1, UPT, UR6, -0x3f, UPT ;  /* 0xffffffc10600788c */ /* 0x000fe4000bf26070 */
[----:B------:R-:W-:Y:S02]  /*1a00*/  UISETP.LT.U32.AND UP0, UPT, UR43, 0x15, UPT ;  /* 0x000000152b00788c */ /* 0x000fe4000bf01070 */
[----:B------:R-:W-:Y:S02]  /*1a10*/  UIADD3 UR5, UPT, UPT, UR15, 0xc00, URZ ;  /* 0x00000c000f057890 */ /* 0x000fe4000fffe0ff */
[----:B------:R-:W-:Y:S02]  /*1a20*/  USEL UR41, UR43, 0x15, UP0 ;  /* 0x000000152b297887 */ /* 0x000fe40008000000 */
[----:B------:R-:W-:Y:S02]  /*1a30*/  @UP6 UIADD3 UR5, UPT, UPT, UR15, URZ, URZ ;  /* 0x000000ff0f056290 */ /* 0x000fe4000fffe0ff */
[----:B------:R-:W-:-:S02]  /*1a40*/  UIADD3 UR21, UPT, UPT, UR41, -0x1, URZ ;  /* 0xffffffff29157890 */ /* 0x000fc4000fffe0ff */
[----:B------:R-:W-:Y:S02]  /*1a50*/  @UP1 UIADD3 UR21, UPT, UPT, UR41, URZ, URZ ;  /* 0x000000ff29151290 */ /* 0x000fe4000fffe0ff */
[----:B------:R-:W-:Y:S01]  /*1a60*/  UIADD3 UR46, UPT, UPT, UR7, 0x3e, URZ ;  /* 0x0000003e072e7890 */ /* 0x000fe2000fffe0ff */
[----:B------:R-:W1:Y:S01]  /*1a70*/  LDCU UR39, c[0x0][0x374] ;  /* 0x00006e80ff2777ac */ /* 0x000e620008000800 */
[----:B------:R-:W-:Y:S02]  /*1a80*/  UIADD3 UR5, UPT, UPT, UR5, 0x18600, URZ ;  /* 0x0001860005057890 */ /* 0x000fe4000fffe0ff */
[----:B------:R-:W-:Y:S02]  /*1a90*/  UIADD3 UR44, UPT, UPT, UR43, -UR41, URZ ;  /* 0x800000292b2c7290 */ /* 0x000fe4000fffe0ff */
[----:B------:R-:W-:Y:S01]  /*1aa0*/  UIADD3 UR21, UPT, UPT, UR21, 0x1, URZ ;  /* 0x0000000115157890 */ /* 0x000fe2000fffe0ff */
[----:B---34-:R-:W-:-:S11]  /*1ab0*/  UMOV UR13, URZ ;  /* 0x000000ff000d7c82 */ /* 0x018fd60008000000 */
.L_x_43:
[----:B------:R-:W2:Y:S02]  /*1ac0*/  S2UR UR6, SR_CgaCtaId ;  /* 0x00000000000679c3 */ /* 0x000ea40000008800 */
[----:B--2---:R-:W-:-:S09]  /*1ad0*/  UISETP.NE.AND UP0, UPT, UR6, URZ, UPT ;  /* 0x000000ff0600728c */ /* 0x004fd2000bf05270 */
[----:B------:R-:W-:Y:S05]  /*1ae0*/  BRA.U UP0, `(.L_x_24) ;  /* 0x0000000100287547 */ /* 0x000fea000b800000 */
[----:B------:R-:W-:Y:S02]  /*1af0*/  LEA R0, R9, UR15, 0x3 ;  /* 0x0000000f09007c11 */ /* 0x000fe4000f8e18ff */
[----:B------:R-:W-:-:S04]  /*1b00*/  SHF.L.U32 R2, R8, 0x1f, RZ ;  /* 0x0000001f08027819 */ /* 0x000fc800000006ff */
[----:B------:R-:W2:Y:S02]  /*1b10*/  SYNCS.PHASECHK.TRANS64.TRYWAIT P0, [R0+URZ+0x200], R2 ;  /* 0x00020002000075a7 */ /* 0x000ea400080011ff */
[----:B--2---:R-:W-:Y:S05]  /*1b20*/  @!P0 BRA `(.L_x_25) ;  /* 0x0000006c00008947 */ /* 0x004fea0003800000 */
.L_x_147:
[----:B------:R-:W-:Y:S01]  /*1b30*/  VIADD R9, R9, 0x1 ;  /* 0x0000000109097836 */ /* 0x000fe20000000000 */
[----:B------:R2:W-:Y:S04]  /*1b40*/  SYNCS.ARRIVE.TRANS64.A1T0 RZ, [R0+URZ+0x1f0], RZ ;  /* 0x0001f0ff00ff79a7 */ /* 0x0005e800081000ff */
[----:B------:R-:W-:-:S04]  /*1b50*/  ISETP.NE.AND P0, PT, R9, 0x2, PT ;  /* 0x000000020900780c */ /* 0x000fc80003f05270 */
[----:B------:R-:W-:Y:S02]  /*1b60*/  SEL R9, R9, RZ, P0 ;  /* 0x000000ff09097207 */ /* 0x000fe40000000000 */
[----:B--2---:R-:W-:-:S04]  /*1b70*/  SEL R0, RZ, 0x1, P0 ;  /* 0x00000001ff007807 */ /* 0x004fc80000000000 */
[----:B------:R-:W-:-:S07]  /*1b80*/  LOP3.LUT R8, R8, R0, RZ, 0x3c, !PT ;  /* 0x0000000008087212 */ /* 0x000fce00078e3cff */
.L_x_24:
[----:B------:R-:W-:Y:S01]  /*1b90*/  ULEA UR6, UR13, UR15, 0x3 ;  /* 0x0000000f0d067291 */ /* 0x000fe2000f8e18ff */
[----:B------:R-:W-:Y:S01]  /*1ba0*/  SHF.L.U32 R0, R12, 0x1f, RZ ;  /* 0x0000001f0c007819 */ /* 0x000fe200000006ff */
[----:B------:R-:W-:Y:S02]  /*1bb0*/  UISETP.GE.U32.AND UP0, UPT, UR46, 0x3f, UPT ;  /* 0x0000003f2e00788c */ /* 0x000fe4000bf06070 */
[----:B------:R-:W-:Y:S02]  /*1bc0*/  USHF.L.U32 UR35, UR20, 0x6, URZ ;  /* 0x0000000614237899 */ /* 0x000fe400080006ff */
[----:B------:R-:W-:Y:S01]  /*1bd0*/  UIMAD UR19, UR24, 0x60, UR45 ;  /* 0x00000060181378a4 */ /* 0x000fe2000f8e022d */
[----:B------:R-:W-:Y:S02]  /*1be0*/  UMOV UR14, URZ ;  /* 0x000000ff000e7c82 */ /* 0x000fe40008000000 */
[----:B------:R2:W3:Y:S02]  /*1bf0*/  SYNCS.PHASECHK.TRANS64.TRYWAIT P0, [UR6+0xa8], R0 ;  /* 0x0000a800ff0075a7 */ /* 0x0004e40008001106 */
[----:B------:R-:W-:Y:S07]  /*1c00*/  BRA.U !UP0, `(.L_x_26) ;  /* 0x0000000108c07547 */ /* 0x000fee000b800000 */
[----:B------:R-:W-:Y:S01]  /*1c10*/  UMOV UR8, URZ ;  /* 0x000000ff00087c82 */ /* 0x000fe20008000000 */
[----:B------:R-:W-:-:S05]  /*1c20*/  UMOV UR7, UR13 ;  /* 0x0000000d00077c82 */ /* 0x000fca0008000000 */
.L_x_32:
[----:B---3--:R-:W-:Y:S01]  /*1c30*/  @!P3 MOV R2, 0x2800 ;  /* 0x000028000002b802 */ /* 0x008fe20000000f00 */
[----:B----4-:R-:W-:Y:S01]  /*1c40*/  ULEA UR33, UR7, UR15, 0x3 ;  /* 0x0000000f07217291 */ /* 0x010fe2000f8e18ff */
[----:B-1-3--:R-:W-:Y:S11]  /*1c50*/  @P0 BRA `(.L_x_27) ;  /* 0x00000000000c0947 */ /* 0x00aff60003800000 */
[----:B------:R-:W-:Y:S04]  /*1c60*/  SHF.L.U32 R3, R12, 0x1f, RZ ;  /* 0x0000001f0c037819 */ /* 0x000fe800000006ff */
[----:B------:R-:W3:Y:S02]  /*1c70*/  SYNCS.PHASECHK.TRANS64.TRYWAIT P0, [UR33+0xa8], R3 ;  /* 0x0000a803ff0075a7 */ /* 0x000ee40008001121 */
[----:B---3--:R-:W-:Y:S05]  /*1c80*/  @!P0 BRA `(.L_x_28) ;  /* 0x0000006800bc8947 */ /* 0x008fea0003800000 */
.L_x_27:
[----:B------:R3:W-:Y:S01]  /*1c90*/  @!P3 SYNCS.ARRIVE.TRANS64 RZ, [UR33], R2 ;  /* 0x00000002ffffb9a7 */ /* 0x0007e20008000021 */
[----:B------:R-:W-:Y:S04]  /*1ca0*/  ULOP3.LUT UR6, UR26, 0x2, URZ, 0xfc, !UPT ;  /* 0x000000021a067892 */ /* 0x000fe8000f8efcff */
[----:B------:R-:W-:Y:S09]  /*1cb0*/  UISETP.NE.AND UP0, UPT, UR6, 0x2, UPT ;  /* 0x000000020600788c */ /* 0x000ff2000bf05270 */
[----:B------:R-:W-:Y:S05]  /*1cc0*/  BRA.U UP0, `(.L_x_29) ;  /* 0x0000000100047547 */ /* 0x000fea000b800000 */
[----:B-1----:R-:W-:Y:S05]  /*1cd0*/  BPT.TRAP 0x1 ;  /* 0x000000040000795c */ /* 0x002fea0000300000 */
.L_x_29:
[----:B------:R-:W-:Y:S04]  /*1ce0*/  BSSY.RECONVERGENT B0, `(.L_x_30) ;  /* 0x0000003000007945 */ /* 0x000fe80003800200 */
[----:B------:R-:W-:Y:S05]  /*1cf0*/  @P2 BRA `(.L_x_31) ;  /* 0x0000000000042947 */ /* 0x000fea0003800000 */
[----:B-1----:R-:W-:Y:S05]  /*1d00*/  BPT.TRAP 0x1 ;  /* 0x000000040000795c */ /* 0x002fea0000300000 */
.L_x_31:
[----:B-1----:R-:W-:Y:S05]  /*1d10*/  BSYNC.RECONVERGENT B0 ;  /* 0x0000000000007941 */ /* 0x002fea0003800200 */
.L_x_30:
[----:B------:R-:W-:Y:S02]  /*1d20*/  UIADD3 UR6, UPT, UPT, UR7, 0x1, URZ ;  /* 0x0000000107067890 */ /* 0x000fe4000fffe0ff */
[----:B------:R-:W-:Y:S02]  /*1d30*/  UIADD3 UR22, UP1, UPT, UR28, 0x80, URZ ;  /* 0x000000801c167890 */ /* 0x000fe4000ff3e0ff */
[----:B------:R-:W-:Y:S02]  /*1d40*/  UISETP.NE.AND UP0, UPT, UR6, 0x15, UPT ;  /* 0x000000150600788c */ /* 0x000fe4000bf05270 */
[----:B------:R-:W-:Y:S02]  /*1d50*/  ULEA UR32, UR7, UR15, 0xc ;  /* 0x0000000f07207291 */ /* 0x000fe4000f8e60ff */
[----:B------:R-:W-:Y:S02]  /*1d60*/  USEL UR9, URZ, 0x1, UP0 ;  /* 0x00000001ff097887 */ /* 0x000fe40008000000 */
[----:B------:R-:W-:Y:S02]  /*1d70*/  USEL UR13, UR6, URZ, UP0 ;  /* 0x000000ff060d7287 */ /* 0x000fe40008000000 */
[----:B------:R-:W-:Y:S02]  /*1d80*/  USHF.L.U32 UR34, UR8, 0x5, URZ ;  /* 0x0000000508227899 */ /* 0x000fe400080006ff */
[----:B------:R-:W-:Y:S01]  /*1d90*/  ULEA UR6, UR13, UR15, 0x3 ;  /* 0x0000000f0d067291 */ /* 0x000fe2000f8e18ff */
[----:B------:R-:W-:Y:S01]  /*1da0*/  LOP3.LUT R12, R12, UR9, RZ, 0x3c, !PT ;  /* 0x000000090c0c7c12 */ /* 0x000fe2000f8e3cff */
[----:B------:R-:W-:Y:S02]  /*1db0*/  UIADD3.X UR23, UPT, UPT, URZ, UR29, URZ, UP1, !UPT ;  /* 0x0000001dff177290 */ /* 0x000fe40008ffe4ff */
[----:B------:R-:W-:Y:S01]  /*1dc0*/  UIADD3 UR32, UPT, UPT, UR32, 0x3600, URZ ;  /* 0x0000360020207890 */ /* 0x000fe2000fffe0ff */
[----:B--2---:R-:W-:Y:S01]  /*1dd0*/  SHF.L.U32 R0, R12, 0x1f, RZ ;  /* 0x0000001f0c007819 */ /* 0x004fe200000006ff */
[----:B------:R-:W-:Y:S02]  /*1de0*/  UIADD3 UR10, UP0, UPT, UR28, 0x180, URZ ;  /* 0x000001801c0a7890 */ /* 0x000fe4000ff1e0ff */
[----:B------:R-:W-:Y:S01]  /*1df0*/  UIADD3 UR8, UPT, UPT, UR8, 0x1, URZ ;  /* 0x0000000108087890 */ /* 0x000fe2000fffe0ff */
[----:B------:R4:W1:Y:S01]  /*1e00*/  SYNCS.PHASECHK.TRANS64.TRYWAIT P0, [UR6+0xa8], R0 ;  /* 0x0000a800ff0075a7 */ /* 0x0008620008001106 */
[----:B------:R-:W-:Y:S02]  /*1e10*/  UIMAD UR6, UR7, 0xc00, UR4 ;  /* 0x00000c00070678a4 */ /* 0x000fe4000f8e0204 */
[----:B------:R-:W-:Y:S02]  /*1e20*/  UIADD3.X UR11, UPT, UPT, URZ, UR29, URZ, UP0, !UPT ;  /* 0x0000001dff0b7290 */ /* 0x000fe400087fe4ff */
[----:B------:R-:W-:Y:S01]  /*1e30*/  ULEA UR6, UR6, UR15, 0x1 ;  /* 0x0000000f06067291 */ /* 0x000fe2000f8e08ff */
[----:B------:R-:W-:Y:S01]  /*1e40*/  UMOV UR24, 0x0 ;  /* 0x0000000000187882 */ /* 0x000fe20000000000 */
[----:B------:R-:W-:Y:S02]  /*1e50*/  UMOV UR25, 0x10000000 ;  /* 0x1000000000197882 */ /* 0x000fe40000000000 */
[----:B------:R-:W-:Y:S01]  /*1e60*/  UIADD3 UR16, UPT, UPT, UR6, 0x18600, URZ ;  /* 0x0001860006107890 */ /* 0x000fe2000fffe0ff */
[----:B------:R4:W-:Y:S01]  /*1e70*/  UTMALDG.3D [UR32], [UR22], desc[UR24] ;  /* 0x00001820160075b4 */ /* 0x0009e20008011000 */
[----:B------:R-:W-:Y:S01]  /*1e80*/  UISETP.NE.AND UP0, UPT, UR8, UR21, UPT ;  /* 0x000000150800728c */ /* 0x000fe2000bf05270 */
[----:B------:R-:W-:Y:S01]  /*1e90*/  UMOV UR6, 0x30000 ;  /* 0x0003000000067882 */ /* 0x000fe20000000000 */
[----:B------:R-:W-:Y:S01]  /*1ea0*/  UMOV UR20, UR36 ;  /* 0x0000002400147c82 */ /* 0x000fe20008000000 */
[----:B------:R-:W-:Y:S01]  /*1eb0*/  UMOV UR17, UR33 ;  /* 0x0000002100117c82 */ /* 0x000fe20008000000 */
[----:B------:R-:W-:Y:S01]  /*1ec0*/  UMOV UR18, UR34 ;  /* 0x0000002200127c82 */ /* 0x000fe20008000000 */
[----:B------:R-:W-:Y:S02]  /*1ed0*/  UMOV UR14, UR21 ;  /* 0x00000015000e7c82 */ /* 0x000fe40008000000 */
[----:B------:R4:W-:Y:S01]  /*1ee0*/  UTMALDG.3D.MULTICAST [UR16], [UR10], UR6, desc[UR24] ;  /* 0x000018100a0073b4 */ /* 0x0009e20008011806 */
[----:B------:R-:W-:Y:S01]  /*1ef0*/  UMOV UR7, UR13 ;  /* 0x0000000d00077c82 */ /* 0x000fe20008000000 */
[----:B------:R-:W-:Y:S05]  /*1f00*/  BRA.U UP0, `(.L_x_32) ;  /* 0xfffffffd00487547 */ /* 0x000fea000b83ffff */
.L_x_26:
[----:B----4-:R-:W-:Y:S01]  /*1f10*/  ULEA UR6, UR13, UR15, 0x3 ;  /* 0x0000000f0d067291 */ /* 0x010fe2000f8e18ff */
[----:B--2---:R-:W-:Y:S01]  /*1f20*/  SHF.L.U32 R0, R12, 0x1f, RZ ;  /* 0x0000001f0c007819 */ /* 0x004fe200000006ff */
[----:B------:R-:W-:Y:S01]  /*1f30*/  @!P1 SYNCS.ARRIVE.TRANS64.A1T0 RZ, [UR15+0x188], RZ ;  /* 0x000188ffffff99a7 */ /* 0x000fe2000810000f */
[----:B------:R-:W-:-:S06]  /*1f40*/  UISETP.GT.AND UP0, UPT, UR43, UR41, UPT ;  /* 0x000000292b00728c */ /* 0x000fcc000bf04270 */
[----:B-1-3--:R1:W2:Y:S03]  /*1f50*/  SYNCS.PHASECHK.TRANS64.TRYWAIT P0, [UR6+0xa8], R0 ;  /* 0x0000a800ff0075a7 */ /* 0x00a2a60008001106 */
[----:B------:R-:W-:Y:S05]  /*1f60*/  BRA.U !UP0, `(.L_x_33) ;  /* 0x0000000108bc7547 */ /* 0x000fea000b800000 */
[----:B------:R-:W-:Y:S01]  /*1f70*/  UIADD3 UR27, UPT, UPT, UR44, UR14, URZ ;  /* 0x0000000e2c1b7290 */ /* 0x000fe2000fffe0ff */
[----:B------:R-:W-:-:S11]  /*1f80*/  UMOV UR6, UR13 ;  /* 0x0000000d00067c82 */ /* 0x000fd60008000000 */
.L_x_39:
[----:B--2---:R-:W-:Y:S01]  /*1f90*/  @!P3 MOV R2, 0x2800 ;  /* 0x000028000002b802 */ /* 0x004fe20000000f00 */
[----:B---3--:R-:W-:Y:S01]  /*1fa0*/  ULEA UR9, UR6, UR15, 0x3 ;  /* 0x0000000f06097291 */ /* 0x008fe2000f8e18ff */
[----:B--2-4-:R-:W-:Y:S11]  /*1fb0*/  @P0 BRA `(.L_x_34) ;  /* 0x00000000000c0947 */ /* 0x014ff60003800000 */
[----:B------:R-:W-:Y:S04]  /*1fc0*/  SHF.L.U32 R3, R12, 0x1f, RZ ;  /* 0x0000001f0c037819 */ /* 0x000fe800000006ff */
[----:B------:R-:W2:Y:S02]  /*1fd0*/  SYNCS.PHASECHK.TRANS64.TRYWAIT P0, [UR9+0xa8], R3 ;  /* 0x0000a803ff0075a7 */ /* 0x000ea40008001109 */
[----:B--2---:R-:W-:Y:S05]  /*1fe0*/  @!P0 BRA `(.L_x_35) ;  /* 0x0000006400fc8947 */ /* 0x004fea0003800000 */
.L_x_34:
[----:B------:R2:W-:Y:S01]  /*1ff0*/  @!P3 SYNCS.ARRIVE.TRANS64 RZ, [UR9], R2 ;  /* 0x00000002ffffb9a7 */ /* 0x0005e20008000009 */
[----:B------:R-:W-:Y:S04]  /*2000*/  ULOP3.LUT UR7, UR26, 0x2, URZ, 0xfc, !UPT ;  /* 0x000000021a077892 */ /* 0x000fe8000f8efcff */
[----:B------:R-:W-:Y:S09]  /*2010*/  UISETP.NE.AND UP0, UPT, UR7, 0x2, UPT ;  /* 0x000000020700788c */ /* 0x000ff2000bf05270 */
[----:B------:R-:W-:Y:S05]  /*2020*/  BRA.U UP0, `(.L_x_36) ;  /* 0x0000000100047547 */ /* 0x000fea000b800000 */
[----:B------:R-:W-:Y:S05]  /*2030*/  BPT.TRAP 0x1 ;  /* 0x000000040000795c */ /* 0x000fea0000300000 */
.L_x_36:
[----:B------:R-:W-:Y:S04]  /*2040*/  BSSY.RECONVERGENT B0, `(.L_x_37) ;  /* 0x0000003000007945 */ /* 0x000fe80003800200 */
[----:B------:R-:W-:Y:S05]  /*2050*/  @P2 BRA `(.L_x_38) ;  /* 0x0000000000042947 */ /* 0x000fea0003800000 */
[----:B------:R-:W-:Y:S05]  /*2060*/  BPT.TRAP 0x1 ;  /* 0x000000040000795c */ /* 0x000fea0000300000 */
.L_x_38:
[----:B------:R-:W-:Y:S05]  /*2070*/  BSYNC.RECONVERGENT B0 ;  /* 0x0000000000007941 */ /* 0x000fea0003800200 */
.L_x_37:
[----:B------:R-:W-:Y:S02]  /*2080*/  UIADD3 UR7, UPT, UPT, UR6, 0x1, URZ ;  /* 0x0000000106077890 */ /* 0x000fe4000fffe0ff */
[----:B------:R-:W-:Y:S02]  /*2090*/  UIADD3 UR22, UP1, UPT, UR28, 0x80, URZ ;  /* 0x000000801c167890 */ /* 0x000fe4000ff3e0ff */
[----:B------:R-:W-:Y:S02]  /*20a0*/  UISETP.NE.AND UP0, UPT, UR7, 0x15, UPT ;  /* 0x000000150700788c */ /* 0x000fe4000bf05270 */
[----:B------:R-:W-:Y:S02]  /*20b0*/  USHF.L.U32 UR10, UR14, 0x5, URZ ;  /* 0x000000050e0a7899 */ /* 0x000fe400080006ff */
[----:B------:R-:W-:Y:S02]  /*20c0*/  USEL UR8, URZ, 0x1, UP0 ;  /* 0x00000001ff087887 */ /* 0x000fe40008000000 */
[----:B------:R-:W-:Y:S02]  /*20d0*/  USEL UR13, UR7, URZ, UP0 ;  /* 0x000000ff070d7287 */ /* 0x000fe40008000000 */
[----:B------:R-:W-:Y:S02]  /*20e0*/  UIADD3.X UR23, UPT, UPT, URZ, UR29, URZ, UP1, !UPT ;  /* 0x0000001dff177290 */ /* 0x000fe40008ffe4ff */
[----:B------:R-:W-:Y:S01]  /*20f0*/  ULEA UR7, UR13, UR15, 0x3 ;  /* 0x0000000f0d077291 */ /* 0x000fe2000f8e18ff */
[----:B------:R-:W-:Y:S01]  /*2100*/  LOP3.LUT R12, R12, UR8, RZ, 0x3c, !PT ;  /* 0x000000080c0c7c12 */ /* 0x000fe2000f8e3cff */
[----:B------:R-:W-:Y:S02]  /*2110*/  ULEA UR8, UR6, UR15, 0xc ;  /* 0x0000000f06087291 */ /* 0x000fe4000f8e60ff */
[----:B------:R-:W-:Y:S01]  /*2120*/  UIADD3 UR24, UP0, UPT, UR28, 0x180, URZ ;  /* 0x000001801c187890 */ /* 0x000fe2000ff1e0ff */
[----:B-1----:R-:W-:Y:S01]  /*2130*/  SHF.L.U32 R0, R12, 0x1f, RZ ;  /* 0x0000001f0c007819 */ /* 0x002fe200000006ff */
[----:B------:R-:W-:Y:S02]  /*2140*/  UIADD3 UR8, UPT, UPT, UR8, 0x3600, URZ ;  /* 0x0000360008087890 */ /* 0x000fe4000fffe0ff */
[----:B------:R-:W-:Y:S01]  /*2150*/  UIMAD UR16, UR6, 0x1800, UR5 ;  /* 0x00001800061078a4 */ /* 0x000fe2000f8e0205 */
[----:B------:R3:W4:Y:S01]  /*2160*/  SYNCS.PHASECHK.TRANS64.TRYWAIT P0, [UR7+0xa8], R0 ;  /* 0x0000a800ff0075a7 */ /* 0x0007220008001107 */
[----:B------:R-:W-:Y:S01]  /*2170*/  UMOV UR30, 0x0 ;  /* 0x00000000001e7882 */ /* 0x000fe20000000000 */
[----:B------:R-:W-:Y:S01]  /*2180*/  UMOV UR31, 0x10000000 ;  /* 0x10000000001f7882 */ /* 0x000fe20000000000 */
[----:B------:R-:W-:Y:S01]  /*2190*/  UMOV UR11, UR35 ;  /* 0x00000023000b7c82 */ /* 0x000fe20008000000 */
[----:B------:R-:W-:Y:S01]  /*21a0*/  UMOV UR12, UR36 ;  /* 0x00000024000c7c82 */ /* 0x000fe20008000000 */
[----:B------:R-:W-:Y:S01]  /*21b0*/  UIADD3.X UR25, UPT, UPT, URZ, UR29, URZ, UP0, !UPT ;  /* 0x0000001dff197290 */ /* 0x000fe200087fe4ff */
[----:B------:R3:W-:Y:S01]  /*21c0*/  UTMALDG.3D [UR8], [UR22], desc[UR30] ;  /* 0x00001e08160075b4 */ /* 0x0007e20008011000 */
[----:B------:R-:W-:Y:S01]  /*21d0*/  UIADD3 UR14, UPT, UPT, UR14, 0x1, URZ ;  /* 0x000000010e0e7890 */ /* 0x000fe2000fffe0ff */
[----:B------:R-:W-:Y:S01]  /*21e0*/  UMOV UR7, 0x30000 ;  /* 0x0003000000077882 */ /* 0x000fe20000000000 */
[----:B------:R-:W-:Y:S01]  /*21f0*/  UMOV UR20, UR36 ;  /* 0x0000002400147c82 */ /* 0x000fe20008000000 */
[----:B------:R-:W-:Y:S01]  /*2200*/  UMOV UR17, UR9 ;  /* 0x0000000900117c82 */ /* 0x000fe20008000000 */
[----:B------:R-:W-:Y:S01]  /*2210*/  UMOV UR18, UR10 ;  /* 0x0000000a00127c82 */ /* 0x000fe20008000000 */
[----:B------:R-:W-:Y:S02]  /*2220*/  UISETP.NE.AND UP0, UPT, UR14, UR27, UPT ;  /* 0x0000001b0e00728c */ /* 0x000fe4000bf05270 */
[----:B------:R3:W-:Y:S01]  /*2230*/  UTMALDG.3D.MULTICAST [UR16], [UR24], UR7, desc[UR30] ;  /* 0x00001e10180073b4 */ /* 0x0007e20008011807 */
[----:B------:R-:W-:Y:S06]  /*2240*/  UMOV UR6, UR13 ;  /* 0x0000000d00067c82 */ /* 0x000fec0008000000 */
[----:B------:R-:W-:Y:S05]  /*2250*/  BRA.U UP0, `(.L_x_39) ;  /* 0xfffffffd004c7547 */ /* 0x000fea000b83ffff */
.L_x_33:
[C---:B------:R-:W-:Y:S01]  /*2260*/  LEA R3, R11.reuse, UR15, 0x3 ;  /* 0x0000000f0b037c11 */ /* 0x040fe2000f8e18ff */
[----:B------:R-:W-:Y:S01]  /*2270*/  NOP ;  /* 0x0000000000007918 */ /* 0x000fe20000000000 */
[----:B-1-3--:R-:W-:Y:S02]  /*2280*/  SHF.L.U32 R0, R10, 0x1f, RZ ;  /* 0x0000001f0a007819 */ /* 0x00afe400000006ff */
[----:B------:R-:W-:Y:S02]  /*2290*/  LEA R4, R11, UR15, 0x4 ;  /* 0x0000000f0b047c11 */ /* 0x000fe4000f8e20ff */
[----:B--2-4-:R-:W1:Y:S02]  /*22a0*/  SYNCS.PHASECHK.TRANS64.TRYWAIT P0, [R3+URZ+0x190], R0 ;  /* 0x00019000030075a7 */ /* 0x014e6400080011ff */
[----:B-1----:R-:W-:Y:S05]  /*22b0*/  @!P0 BRA `(.L_x_40) ;  /* 0x0000006400608947 */ /* 0x002fea0003800000 */
.L_x_150:
[----:B------:R-:W2:Y:S01]  /*22c0*/  LDS.128 R4, [R4+0x220] ;  /* 0x0002200004047984 */ /* 0x000ea20000000c00 */
[----:B------:R-:W-:Y:S01]  /*22d0*/  UISETP.GE.AND UP0, UPT, UR42, 0x1, UPT ;  /* 0x000000012a00788c */ /* 0x000fe2000bf06270 */
[----:B------:R-:W-:Y:S01]  /*22e0*/  @!PT LDS RZ, [RZ] ;  /* 0x00000000fffff984 */ /* 0x000fe20000000800 */
[----:B------:R-:W-:Y:S01]  /*22f0*/  @!PT LDS RZ, [RZ] ;  /* 0x00000000fffff984 */ /* 0x000fe20000000800 */
[----:B------:R-:W-:Y:S01]  /*2300*/  @!PT LDS RZ, [RZ] ;  /* 0x00000000fffff984 */ /* 0x000fe20000000800 */
[----:B------:R-:W-:Y:S01]  /*2310*/  @!PT LDS RZ, [RZ] ;  /* 0x00000000fffff984 */ /* 0x000fe20000000800 */
[----:B------:R3:W-:Y:S06]  /*2320*/  MEMBAR.ALL.CTA ;  /* 0x0000000000007992 */ /* 0x0007ec0000008000 */
[----:B---3--:R-:W3:Y:S01]  /*2330*/  FENCE.VIEW.ASYNC.S ;  /* 0x00000000000073c6 */ /* 0x008ee20000000000 */
[----:B--2---:R-:W-:-:S13]  /*2340*/  LOP3.LUT P0, RZ, R6, 0x1, RZ, 0xc0, !PT ;  /* 0x0000000106ff7812 */ /* 0x004fda000780c0ff */
[----:B---3--:R-:W-:Y:S01]  /*2350*/  VOTEU.ANY UP1, P0 ;  /* 0x0000000000ff7886 */ /* 0x008fe20000020100 */
[----:B------:R-:W-:-:S13]  /*2360*/  PLOP3.LUT P0, PT, PT, PT, UP1, 0x80, 0x8 ;  /* 0x000000000008781c */ /* 0x000fda0003f0f018 */
[----:B-1----:R-:W-:Y:S02]  /*2370*/  @P0 LOP3.LUT R0, R5, 0xffff, RZ, 0xc0, !PT ;  /* 0x0000ffff05000812 */ /* 0x002fe400078ec0ff */
[----:B------:R-:W-:Y:S02]  /*2380*/  @P0 MOV R2, R4 ;  /* 0x0000000400020202 */ /* 0x000fe40000000f00 */
[----:B------:R-:W-:Y:S01]  /*2390*/  @P0 R2UR UR7, R0 ;  /* 0x00000000000702ca */ /* 0x000fe200000e0000 */
[----:B------:R-:W-:Y:S01]  /*23a0*/  VIADD R0, R3, 0x1a0 ;  /* 0x000001a003007836 */ /* 0x000fe20000000000 */
[----:B------:R-:W-:Y:S02]  /*23b0*/  @P0 SHF.R.U32.HI R4, RZ, 0x10, R5 ;  /* 0x00000010ff040819 */ /* 0x000fe40000011605 */
[----:B------:R-:W-:Y:S02]  /*23c0*/  @P0 R2UR UR8, R2 ;  /* 0x00000000020802ca */ /* 0x000fe400000e0000 */
[----:B------:R-:W-:-:S02]  /*23d0*/  PRMT R0, RZ, 0x654, R0 ;  /* 0x00000654ff007816 */ /* 0x000fc40000000000 */
[----:B------:R-:W-:Y:S02]  /*23e0*/  @P0 R2UR UR6, R4 ;  /* 0x00000000040602ca */ /* 0x000fe400000e0000 */
[----:B------:R1:W-:Y:S03]  /*23f0*/  SYNCS.ARRIVE.TRANS64.RED.A1T0 RZ, [R0+URZ], RZ ;  /* 0x000000ff00ff79a7 */ /* 0x0003e600081004ff */
[----:B------:R-:W-:-:S04]  /*2400*/  @UP1 UMOV UR37, UR7 ;  /* 0x0000000700251c82 */ /* 0x000fc80008000000 */
[----:B------:R-:W-:-:S04]  /*2410*/  @UP1 UMOV UR38, UR8 ;  /* 0x0000000800261c82 */ /* 0x000fc80008000000 */
[----:B------:R-:W-:Y:S01]  /*2420*/  @UP1 UMOV UR36, UR6 ;  /* 0x0000000600241c82 */ /* 0x000fe20008000000 */
[----:B------:R-:W-:Y:S05]  /*2430*/  BRA.U !UP0, `(.L_x_41) ;  /* 0x0000000108d47547 */ /* 0x000fea000b800000 */
[----:B------:R-:W2:Y:S01]  /*2440*/  LDCU.128 UR16, c[0x0][0xb10] ;  /* 0x00016200ff1077ac */ /* 0x000ea20008000c00 */
[----:B------:R-:W3:Y:S01]  /*2450*/  LDCU UR12, c[0x0][0xb20] ;  /* 0x00016400ff0c77ac */ /* 0x000ee20008000800 */
[----:B------:R-:W4:Y:S01]  /*2460*/  LDCU UR20, c[0x0][0xb0c] ;  /* 0x00016180ff1477ac */ /* 0x000f220008000800 */
[----:B------:R-:W1:Y:S01]  /*2470*/  LDCU.64 UR10, c[0x0][0xb28] ;  /* 0x00016500ff0a77ac */ /* 0x000e620008000a00 */
[----:B------:R-:W-:Y:S02]  /*2480*/  UISETP.NE.AND UP3, UPT, UR42, 0x1, UPT ;  /* 0x000000012a00788c */ /* 0x000fe4000bf65270 */
[----:B--2---:R-:W-:Y:S02]  /*2490*/  UIMAD.WIDE.U32 UR8, UR39, UR19, URZ ;  /* 0x00000013270872a5 */ /* 0x004fe4000f8e00ff */
[----:B------:R-:W-:Y:S02]  /*24a0*/  UIMAD.WIDE.U32 UR6, UR40, UR16, URZ ;  /* 0x00000010280672a5 */ /* 0x000fe4000f8e00ff */
[----:B------:R-:W-:-:S02]  /*24b0*/  UISETP.NE.AND UP0, UPT, UR18, 0x1, UPT ;  /* 0x000000011200788c */ /* 0x000fc4000bf05270 */
[----:B------:R-:W-:Y:S01]  /*24c0*/  UIMAD.WIDE.U32 UR30, UR37, UR19, URZ ;  /* 0x00000013251e72a5 */ /* 0x000fe2000f8e00ff */
[----:B------:R-:W-:Y:S02]  /*24d0*/  UMOV UR8, UR9 ;  /* 0x0000000900087c82 */ /* 0x000fe40008000000 */
[----:B------:R-:W-:Y:S01]  /*24e0*/  UMOV UR6, UR7 ;  /* 0x0000000700067c82 */ /* 0x000fe20008000000 */
[----:B---3--:R-:W-:Y:S02]  /*24f0*/  USHF.R.U32.HI UR8, URZ, UR12, UR8 ;  /* 0x0000000cff087299 */ /* 0x008fe40008011608 */
[----:B----4-:R-:W-:Y:S02]  /*2500*/  UISETP.NE.AND UP2, UPT, UR20, 0x1, UPT ;  /* 0x000000011400788c */ /* 0x010fe4000bf45270 */
[----:B------:R-:W-:Y:S02]  /*2510*/  USHF.R.U32.HI UR6, URZ, UR17, UR6 ;  /* 0x00000011ff067299 */ /* 0x000fe40008011606 */
[----:B------:R-:W-:-:S02]  /*2520*/  USEL UR7, UR39, UR8, !UP0 ;  /* 0x0000000827077287 */ /* 0x000fc4000c000000 */
[----:B------:R-:W-:Y:S02]  /*2530*/  USEL UR8, UR40, UR6, !UP2 ;  /* 0x0000000628087287 */ /* 0x000fe4000d000000 */
[----:B-1----:R-:W-:Y:S01]  /*2540*/  UIMAD.WIDE.U32 UR22, UR7, UR10, URZ ;  /* 0x0000000a071672a5 */ /* 0x002fe2000f8e00ff */
[----:B------:R-:W-:Y:S01]  /*2550*/  UMOV UR6, UR31 ;  /* 0x0000001f00067c82 */ /* 0x000fe20008000000 */
[----:B------:R-:W-:Y:S02]  /*2560*/  UIMAD.WIDE.U32 UR24, UR38, UR16, URZ ;  /* 0x00000010261872a5 */ /* 0x000fe4000f8e00ff */
[----:B------:R-:W-:-:S03]  /*2570*/  UIMAD.WIDE.U32 UR30, UR8, UR10, URZ ;  /* 0x0000000a081e72a5 */ /* 0x000fc6000f8e00ff */
[----:B------:R-:W-:Y:S01]  /*2580*/  UMOV UR22, UR23 ;  /* 0x0000001700167c82 */ /* 0x000fe20008000000 */
[----:B------:R-:W-:Y:S02]  /*2590*/  USHF.R.U32.HI UR6, URZ, UR12, UR6 ;  /* 0x0000000cff067299 */ /* 0x000fe40008011606 */
[----:B------:R-:W-:Y:S01]  /*25a0*/  @UP3 USHF.R.U32.HI UR7, URZ, UR11, UR22 ;  /* 0x0000000bff073299 */ /* 0x000fe20008011616 */
[----:B------:R-:W-:Y:S01]  /*25b0*/  UMOV UR24, UR25 ;  /* 0x0000001900187c82 */ /* 0x000fe20008000000 */
[----:B------:R-:W-:Y:S01]  /*25c0*/  UMOV UR30, UR31 ;  /* 0x0000001f001e7c82 */ /* 0x000fe20008000000 */
[----:B------:R-:W-:Y:S02]  /*25d0*/  USHF.R.U32.HI UR17, URZ, UR17, UR24 ;  /* 0x00000011ff117299 */ /* 0x000fe40008011618 */
[----:B------:R-:W-:Y:S02]  /*25e0*/  USEL UR6, UR37, UR6, !UP0 ;  /* 0x0000000625067287 */ /* 0x000fe4000c000000 */
[----:B------:R-:W-:-:S02]  /*25f0*/  @UP3 USHF.R.U32.HI UR8, URZ, UR11, UR30 ;  /* 0x0000000bff083299 */ /* 0x000fc4000801161e */
[----:B------:R-:W-:Y:S02]  /*2600*/  UIMAD UR9, UR42, UR7, URZ ;  /* 0x000000072a0972a4 */ /* 0x000fe4000f8e02ff */
[----:B------:R-:W-:Y:S02]  /*2610*/  USEL UR7, UR38, UR17, !UP2 ;  /* 0x0000001126077287 */ /* 0x000fe4000d000000 */
[----:B------:R-:W-:Y:S02]  /*2620*/  UIMAD UR12, UR42, UR8, URZ ;  /* 0x000000082a0c72a4 */ /* 0x000fe4000f8e02ff */
[----:B------:R-:W-:Y:S02]  /*2630*/  UISETP.GE.AND UP0, UPT, UR6, UR9, UPT ;  /* 0x000000090600728c */ /* 0x000fe4000bf06270 */
[----:B------:R-:W-:Y:S02]  /*2640*/  UIMAD.WIDE.U32 UR22, UR6, UR10, URZ ;  /* 0x0000000a061672a5 */ /* 0x000fe4000f8e00ff */
[----:B------:R-:W-:-:S02]  /*2650*/  UISETP.GE.OR UP0, UPT, UR7, UR12, UP0 ;  /* 0x0000000c0700728c */ /* 0x000fc40008706670 */
[----:B------:R-:W-:Y:S02]  /*2660*/  UIMAD.WIDE.U32 UR16, UR7, UR10, URZ ;  /* 0x0000000a071072a5 */ /* 0x000fe4000f8e00ff */
[----:B------:R-:W-:Y:S01]  /*2670*/  UIADD3 UR12, UPT, UPT, -UR6, URZ, URZ ;  /* 0x000000ff060c7290 */ /* 0x000fe2000fffe1ff */
[----:B------:R-:W-:Y:S01]  /*2680*/  UMOV UR10, UR23 ;  /* 0x00000017000a7c82 */ /* 0x000fe20008000000 */
[----:B------:R-:W-:Y:S02]  /*2690*/  UIADD3 UR14, UPT, UPT, -UR7, URZ, URZ ;  /* 0x000000ff070e7290 */ /* 0x000fe4000fffe1ff */
[----:B------:R-:W-:-:S03]  /*26a0*/  USHF.R.U32.HI UR10, URZ, UR11, UR10 ;  /* 0x0000000bff0a7299 */ /* 0x000fc6000801160a */
[----:B------:R-:W-:Y:S01]  /*26b0*/  @!UP0 UMOV UR9, UR17 ;  /* 0x0000001100098c82 */ /* 0x000fe20008000000 */
[----:B------:R-:W-:Y:S02]  /*26c0*/  UIMAD UR12, UR18, UR12, UR37 ;  /* 0x0000000c120c72a4 */ /* 0x000fe4000f8e0225 */
[----:B------:R-:W-:Y:S02]  /*26d0*/  USEL UR10, UR6, UR10, !UP3 ;  /* 0x0000000a060a7287 */ /* 0x000fe4000d800000 */
[----:B------:R-:W-:Y:S02]  /*26e0*/  @!UP0 USHF.R.U32.HI UR9, URZ, UR11, UR9 ;  /* 0x0000000bff098299 */ /* 0x000fe40008011609 */
[----:B------:R-:W-:Y:S02]  /*26f0*/  UIADD3 UR11, UPT, UPT, -UR10, URZ, URZ ;  /* 0x000000ff0a0b7290 */ /* 0x000fe4000fffe1ff */
[----:B------:R-:W-:Y:S02]  /*2700*/  @!UP0 USEL UR9, UR7, UR9, !UP3 ;  /* 0x0000000907098287 */ /* 0x000fe4000d800000 */
[----:B------:R-:W-:-:S02]  /*2710*/  UIMAD UR11, UR42, UR11, UR6 ;  /* 0x0000000b2a0b72a4 */ /* 0x000fc4000f8e0206 */
[----:B------:R-:W-:Y:S02]  /*2720*/  @!UP0 UIADD3 UR10, UPT, UPT, UR10, -UR9, URZ ;  /* 0x800000090a0a8290 */ /* 0x000fe4000fffe0ff */
[----:B------:R-:W-:Y:S02]  /*2730*/  @!UP0 UIMAD UR9, UR11, UR8, UR9 ;  /* 0x000000080b0982a4 */ /* 0x000fe4000f8e0209 */
[----:B------:R-:W-:Y:S02]  /*2740*/  @!UP0 UIMAD UR6, UR42, UR10, UR7 ;  /* 0x0000000a2a0682a4 */ /* 0x000fe4000f8e0207 */
[----:B------:R-:W-:Y:S02]  /*2750*/  UIMAD UR8, UR20, UR14, UR38 ;  /* 0x0000000e140872a4 */ /* 0x000fe4000f8e0226 */
[----:B------:R-:W-:Y:S01]  /*2760*/  UIMAD UR37, UR6, UR18, UR12 ;  /* 0x00000012062572a4 */ /* 0x000fe2000f8e020c */
[----:B------:R-:W-:Y:S02]  /*2770*/  @!UP0 UMOV UR7, UR9 ;  /* 0x0000000900078c82 */ /* 0x000fe40008000000 */
[----:B------:R-:W-:-:S12]  /*2780*/  UIMAD UR38, UR7, UR20, UR8 ;  /* 0x00000014072672a4 */ /* 0x000fd8000f8e0208 */
.L_x_41:
[----:B------:R-:W2:Y:S02]  /*2790*/  LDCU UR6, c[0x0][0xb30] ;  /* 0x00016600ff0677ac */ /* 0x000ea40008000800 */
[----:B--2---:R-:W-:-:S09]  /*27a0*/  UISETP.NE.AND UP0, UPT, UR6, 0x1, UPT ;  /* 0x000000010600788c */ /* 0x004fd2000bf05270 */
[----:B------:R-:W-:Y:S05]  /*27b0*/  BRA.U UP0, `(.L_x_42) ;  /* 0x0000000100447547 */ /* 0x000fea000b800000 */
[----:B------:R-:W2:Y:S01]  /*27c0*/  LDCU.128 UR16, c[0x0][0xb10] ;  /* 0x00016200ff1077ac */ /* 0x000ea20008000c00 */
[----:B------:R-:W3:Y:S01]  /*27d0*/  LDCU UR10, c[0x0][0xb0c] ;  /* 0x00016180ff0a77ac */ /* 0x000ee20008000800 */
[----:B------:R-:W4:Y:S01]  /*27e0*/  LDCU UR11, c[0x0][0xb20] ;  /* 0x00016400ff0b77ac */ /* 0x000f220008000800 */
[----:B--2---:R-:W-:Y:S02]  /*27f0*/  UIMAD.WIDE.U32 UR8, UR38, UR16, URZ ;  /* 0x00000010260872a5 */ /* 0x004fe4000f8e00ff */
[----:B------:R-:W-:Y:S02]  /*2800*/  UIMAD.WIDE.U32 UR6, UR37, UR19, URZ ;  /* 0x00000013250672a5 */ /* 0x000fe4000f8e00ff */
[----:B---3--:R-:W-:Y:S02]  /*2810*/  UISETP.NE.AND UP2, UPT, UR10, 0x1, UPT ;  /* 0x000000010a00788c */ /* 0x008fe4000bf45270 */
[----:B------:R-:W-:Y:S01]  /*2820*/  UISETP.NE.AND UP0, UPT, UR18, 0x1, UPT ;  /* 0x000000011200788c */ /* 0x000fe2000bf05270 */
[----:B------:R-:W-:-:S02]  /*2830*/  UMOV UR8, UR9 ;  /* 0x0000000900087c82 */ /* 0x000fc40008000000 */
[----:B------:R-:W-:Y:S01]  /*2840*/  UMOV UR6, UR7 ;  /* 0x0000000700067c82 */ /* 0x000fe20008000000 */
[----:B------:R-:W-:Y:S02]  /*2850*/  USHF.R.U32.HI UR17, URZ, UR17, UR8 ;  /* 0x00000011ff117299 */ /* 0x000fe40008011608 */
[----:B----4-:R-:W-:Y:S02]  /*2860*/  USHF.R.U32.HI UR6, URZ, UR11, UR6 ;  /* 0x0000000bff067299 */ /* 0x010fe40008011606 */
[----:B------:R-:W-:Y:S02]  /*2870*/  USEL UR7, UR38, UR17, !UP2 ;  /* 0x0000001126077287 */ /* 0x000fe4000d000000 */
[----:B------:R-:W-:-:S04]  /*2880*/  USEL UR6, UR37, UR6, !UP0 ;  /* 0x0000000625067287 */ /* 0x000fc8000c000000 */
[----:B------:R-:W-:Y:S02]  /*2890*/  UIADD3 UR8, UPT, UPT, UR7, -UR6, URZ ;  /* 0x8000000607087290 */ /* 0x000fe4000fffe0ff */
[----:B------:R-:W-:Y:S02]  /*28a0*/  UIADD3 UR6, UPT, UPT, -UR7, UR6, URZ ;  /* 0x0000000607067290 */ /* 0x000fe4000fffe1ff */
[----:B------:R-:W-:Y:S02]  /*28b0*/  UIMAD UR37, UR8, UR18, UR37 ;  /* 0x00000012082572a4 */ /* 0x000fe4000f8e0225 */
[----:B------:R-:W-:-:S12]  /*28c0*/  UIMAD UR38, UR6, UR10, UR38 ;  /* 0x0000000a062672a4 */ /* 0x000fd8000f8e0226 */
.L_x_42:
[----:B------:R-:W-:Y:S01]  /*28d0*/  VIADD R11, R11, 0x1 ;  /* 0x000000010b0b7836 */ /* 0x000fe20000000000 */
[----:B------:R-:W-:Y:S01]  /*28e0*/  R2UR UR6, R47 ;  /* 0x000000002f0672ca */ /* 0x000fe200000e0000 */
[----:B------:R-:W-:Y:S01]  /*28f0*/  UIADD3 UR24, UPT, UPT, UR37, UR61, URZ ;  /* 0x0000003d25187290 */ /* 0x000fe2000fffe0ff */
[----:B------:R-:W-:Y:S02]  /*2900*/  PLOP3.LUT P1, PT, PT, PT, PT, 0x80, 0x8 ;  /* 0x000000000008781c */ /* 0x000fe40003f2f070 */
[----:B------:R-:W-:-:S04]  /*2910*/  ISETP.NE.AND P0, PT, R11, 0x2, PT ;  /* 0x000000020b00780c */ /* 0x000fc80003f05270 */
[----:B-1----:R-:W-:Y:S02]  /*2920*/  SEL R0, RZ, 0x1, P0 ;  /* 0x00000001ff007807 */ /* 0x002fe40000000000 */
[----:B------:R-:W-:Y:S02]  /*2930*/  SEL R11, R11, RZ, P0 ;  /* 0x000000ff0b0b7207 */ /* 0x000fe40000000000 */
[----:B------:R-:W-:Y:S01]  /*2940*/  LOP3.LUT R10, R10, R0, RZ, 0x3c, !PT ;  /* 0x000000000a0a7212 */ /* 0x000fe200078e3cff */
[----:B------:R-:W-:Y:S01]  /*2950*/  UIADD3 UR20, UPT, UPT, UR38, UR6, URZ ;  /* 0x0000000626147290 */ /* 0x000fe2000fffe0ff */
[----:B------:R-:W-:Y:S11]  /*2960*/  BRA.U UP1, `(.L_x_43) ;  /* 0xfffffff101547547 */ /* 0x000ff6000b83ffff */
[----:B------:R-:W-:Y:S01]  /*2970*/  UIADD3 UR15, UPT, UPT, UR15, 0xa8, URZ ;  /* 0x000000a80f0f7890 */ /* 0x000fe2000fffe0ff */
[----:B------:R-:W-:-:S03]  /*2980*/  SHF.L.U32 R2, R12, 0x1f, RZ ;  /* 0x0000001f0c027819 */ /* 0x000fc600000006ff */
[----:B------:R-:W-:-:S09]  /*2990*/  ULEA UR4, UR13, UR15, 0x3 ;  /* 0x0000000f0d047291 */ /* 0x000fd2000f8e18ff */
[----:B------:R-:W1:Y:S02]  /*29a0*/  SYNCS.PHASECHK.TRANS64.TRYWAIT P0, [UR4], R2 ;  /* 0x00000002ff0075a7 */ /* 0x000e640008001104 */
[----:B-1----:R-:W-:Y:S05]  /*29b0*/  @!P0 BRA `(.L_x_44) ;  /* 0x0000005c00b48947 */ /* 0x002fea0003800000 */
.L_x_152:
[----:B------:R-:W-:-:S04]  /*29c0*/  UIADD3 UR4, UPT, UPT, UR13, 0x1, URZ ;  /* 0x000000010d047890 */ /* 0x000fc8000fffe0ff */
[----:B------:R-:W-:-:S04]  /*29d0*/  UISETP.NE.AND UP0, UPT, UR4, 0x15, UPT ;  /* 0x000000150400788c */ /* 0x000fc8000bf05270 */
[----:B------:R-:W-:Y:S02]  /*29e0*/  USEL UR6, URZ, 0x1, UP0 ;  /* 0x00000001ff067887 */ /* 0x000fe40008000000 */
[----:B------:R-:W-:-:S04]  /*29f0*/  USEL UR4, UR4, URZ, UP0 ;  /* 0x000000ff04047287 */ /* 0x000fc80008000000 */
[----:B------:R-:W-:Y:S01]  /*2a00*/  ULEA UR5, UR4, UR15, 0x3 ;  /* 0x0000000f04057291 */ /* 0x000fe2000f8e18ff */
[----:B-1----:R-:W-:-:S04]  /*2a10*/  LOP3.LUT R2, R12, UR6, RZ, 0x3c, !PT ;  /* 0x000000060c027c12 */ /* 0x002fc8000f8e3cff */
[----:B------:R-:W-:-:S04]  /*2a20*/  SHF.L.U32 R3, R2, 0x1f, RZ ;  /* 0x0000001f02037819 */ /* 0x000fc800000006ff */
[----:B------:R-:W1:Y:S02]  /*2a30*/  SYNCS.PHASECHK.TRANS64.TRYWAIT P0, [UR5], R3 ;  /* 0x00000003ff0075a7 */ /* 0x000e640008001105 */
[----:B-1----:R-:W-:Y:S05]  /*2a40*/  @!P0 BRA `(.L_x_45) ;  /* 0x0000005c00a88947 */ /* 0x002fea0003800000 */
.L_x_154:
[----:B------:R-:W-:-:S04]  /*2a50*/  UIADD3 UR4, UPT, UPT, UR4, 0x1, URZ ;  /* 0x0000000104047890 */ /* 0x000fc8000fffe0ff */
[----:B------:R-:W-:-:S04]  /*2a60*/  UISETP.NE.AND UP0, UPT, UR4, 0x15, UPT ;  /* 0x000000150400788c */ /* 0x000fc8000bf05270 */
[----:B------:R-:W-:Y:S02]  /*2a70*/  USEL UR6, URZ, 0x1, UP0 ;  /* 0x00000001ff067887 */ /* 0x000fe40008000000 */
[----:B------:R-:W-:-:S04]  /*2a80*/  USEL UR4, UR4, URZ, UP0 ;  /* 0x000000ff04047287 */ /* 0x000fc80008000000 */
[----:B------:R-:W-:Y:S01]  /*2a90*/  ULEA UR5, UR4, UR15, 0x3 ;  /* 0x0000000f04057291 */ /* 0x000fe2000f8e18ff */
[----:B------:R-:W-:-:S04]  /*2aa0*/  LOP3.LUT R2, R2, UR6, RZ, 0x3c, !PT ;  /* 0x0000000602027c12 */ /* 0x000fc8000f8e3cff */
[----:B-1----:R-:W-:-:S04]  /*2ab0*/  SHF.L.U32 R3, R2, 0x1f, RZ ;  /* 0x0000001f02037819 */ /* 0x002fc800000006ff */
[----:B------:R-:W1:Y:S02]  /*2ac0*/  SYNCS.PHASECHK.TRANS64.TRYWAIT P0, [UR5], R3 ;  /* 0x00000003ff0075a7 */ /* 0x000e640008001105 */
[----:B-1----:R-:W-:Y:S05]  /*2ad0*/  @!P0 BRA `(.L_x_46) ;  /* 0x0000005c009c8947 */ /* 0x002fea0003800000 */
.L_x_156:
        /* <DEDUP_REMOVED lines=9> */
.L_x_158:
        /* <DEDUP_REMOVED lines=9> */
.L_x_160:
        /* <DEDUP_REMOVED lines=9> */
.L_x_162:
        /* <DEDUP_REMOVED lines=9> */
.L_x_164:
        /* <DEDUP_REMOVED lines=9> */
.L_x_166:
        /* <DEDUP_REMOVED lines=9> */
.L_x_168:
        /* <DEDUP_REMOVED lines=9> */
.L_x_170:
        /* <DEDUP_REMOVED lines=9> */
.L_x_172:
        /* <DEDUP_REMOVED lines=9> */
.L_x_174:
        /* <DEDUP_REMOVED lines=9> */
.L_x_176:
        /* <DEDUP_REMOVED lines=9> */
.L_x_178:
        /* <DEDUP_REMOVED lines=9> */
.L_x_180:
        /* <DEDUP_REMOVED lines=9> */
.L_x_182:
        /* <DEDUP_REMOVED lines=9> */
.L_x_184:
        /* <DEDUP_REMOVED lines=9> */
.L_x_186:
        /* <DEDUP_REMOVED lines=9> */
.L_x_188:
        /* <DEDUP_REMOVED lines=9> */
.L_x_190:
[----:B------:R-:W-:-:S04]  /*3470*/  UIADD3 UR4, UPT, UPT, UR4, 0x1, URZ ;  /* 0x0000000104047890 */ /* 0x000fc8000fffe0ff */
[----:B------:R-:W-:-:S04]  /*3480*/  UISETP.NE.AND UP0, UPT, UR4, 0x15, UPT ;  /* 0x000000150400788c */ /* 0x000fc8000bf05270 */
[----:B------:R-:W-:Y:S02]  /*3490*/  USEL UR5, URZ, 0x1, UP0 ;  /* 0x00000001ff057887 */ /* 0x000fe40008000000 */
[----:B------:R-:W-:-:S04]  /*34a0*/  USEL UR4, UR4, URZ, UP0 ;  /* 0x000000ff04047287 */ /* 0x000fc80008000000 */
[----:B------:R-:W-:Y:S01]  /*34b0*/  ULEA UR4, UR4, UR15, 0x3 ;  /* 0x0000000f04047291 */ /* 0x000fe2000f8e18ff */
[----:B------:R-:W-:-:S04]  /*34c0*/  LOP3.LUT R2, R2, UR5, RZ, 0x3c, !PT ;  /* 0x0000000502027c12 */ /* 0x000fc8000f8e3cff */
[----:B------:R-:W-:Y:S01]  /*34d0*/  SHF.L.U32 R2, R2, 0x1f, RZ ;  /* 0x0000001f02027819 */ /* 0x000fe200000006ff */
[----:B-1----:R-:W-:-:S07]  /*34e0*/  IMAD.U32 R0, RZ, RZ, UR4 ;  /* 0x00000004ff007e24 */ /* 0x002fce000f8e00ff */
.L_x_64:
[----:B-1----:R1:W2:Y:S02]  /*34f0*/  SYNCS.PHASECHK.TRANS64.TRYWAIT P0, [R0+URZ], R2 ;  /* 0x00000002000075a7 */ /* 0x0022a400080011ff */
[----:B--2---:R-:W-:Y:S05]  /*3500*/  @!P0 NANOSLEEP.SYNCS 0x989680 ;  /* 0x009896800000895d */ /* 0x004fea0003900000 */
[----:B------:R-:W2:Y:S02]  /*3510*/  @!P0 SYNCS.PHASECHK.TRANS64 P0, [R0+URZ], R2 ;  /* 0x00000002000085a7 */ /* 0x000ea400080010ff */
[----:B--2---:R-:W-:Y:S05]  /*3520*/  @P0 EXIT ;  /* 0x000000000000094d */ /* 0x004fea0003800000 */
[----:B------:R-:W-:Y:S05]  /*3530*/  BRA `(.L_x_64) ;  /* 0xfffffffc00ec7947 */ /* 0x000fea000383ffff */
.L_x_23:
[----:B------:R-:W1:Y:S02]  /*3540*/  S2UR UR4, SR_CgaCtaId ;  /* 0x00000000000479c3 */ /* 0x000e640000008800 */
[----:B-1----:R-:W-:-:S04]  /*3550*/  UISETP.NE.AND UP0, UPT, UR4, URZ, UPT ;  /* 0x000000ff0400728c */ /* 0x002fc8000bf05270 */
[----:B------:R-:W-:-:S09]  /*3560*/  UISETP.NE.OR UP0, UPT, UR21, 0x1, UP0 ;  /* 0x000000011500788c */ /* 0x000fd20008705670 */
[----:B------:R-:W-:Y:S05]  /*3570*/  BRA.U UP0, `(.L_x_65) ;  /* 0x00000005004c7547 */ /* 0x000fea000b800000 */
[----:B------:R-:W1:Y:S01]  /*3580*/  S2UR UR5, SR_CgaCtaId ;  /* 0x00000000000579c3 */ /* 0x000e620000008800 */
[----:B------:R-:W-:Y:S01]  /*3590*/  UMOV UR4, 0x400 ;  /* 0x0000040000047882 */ /* 0x000fe20000000000 */
[----:B------:R-:W-:Y:S01]  /*35a0*/  ISETP.GE.U32.AND P2, PT, R0, 0x2, PT ;  /* 0x000000020000780c */ /* 0x000fe20003f46070 */
[----:B------:R-:W-:Y:S01]  /*35b0*/  IMAD.MOV.U32 R12, RZ, RZ, 0x1 ;  /* 0x00000001ff0c7424 */ /* 0x000fe200078e00ff */
[----:B------:R-:W-:Y:S02]  /*35c0*/  CS2R R10, SRZ ;  /* 0x00000000000a7805 */ /* 0x000fe4000001ff00 */
[----:B------:R-:W-:Y:S01]  /*35d0*/  CS2R R8, SRZ ;  /* 0x0000000000087805 */ /* 0x000fe2000001ff00 */
[----:B-1----:R-:W-:-:S03]  /*35e0*/  ULEA UR6, UR5, UR4, 0x18 ;  /* 0x0000000405067291 */ /* 0x002fc6000f8ec0ff */
[----:B------:R-:W-:-:S09]  /*35f0*/  UMOV UR5, URZ ;  /* 0x000000ff00057c82 */ /* 0x000fd20008000000 */
.L_x_69:
[----:B------:R-:W-:Y:S02]  /*3600*/  LEA R2, R8, UR6, 0x3 ;  /* 0x0000000608027c11 */ /* 0x000fe4000f8e18ff */
[----:B------:R-:W-:-:S03]  /*3610*/  SHF.L.U32 R4, R9, 0x1f, RZ ;  /* 0x0000001f09047819 */ /* 0x000fc600000006ff */
[----:B------:R-:W-:Y:S01]  /*3620*/  VIADD R5, R2, 0x200 ;  /* 0x0000020002057836 */ /* 0x000fe20000000000 */
[----:B------:R-:W1:Y:S02]  /*3630*/  SYNCS.PHASECHK.TRANS64.TRYWAIT P0, [R2+URZ+0x1f0], R4 ;  /* 0x0001f004020075a7 */ /* 0x000e6400080011ff */
[----:B-1----:R-:W-:Y:S05]  /*3640*/  @!P0 BRA `(.L_x_66) ;  /* 0x0000005800708947 */ /* 0x002fea0003800000 */
.L_x_191:
[----:B------:R-:W-:Y:S01]  /*3650*/  ULEA UR4, UR5, UR6, 0x3 ;  /* 0x0000000605047291 */ /* 0x000fe2000f8e18ff */
[----:B-1----:R-:W-:Y:S01]  /*3660*/  PRMT R2, RZ, 0x654, R5 ;  /* 0x00000654ff027816 */ /* 0x002fe20000000005 */
[----:B------:R-:W-:Y:S01]  /*3670*/  @!P2 IMAD.MOV.U32 R4, RZ, RZ, 0x10 ;  /* 0x00000010ff04a424 */ /* 0x000fe200078e00ff */
[----:B------:R-:W-:Y:S01]  /*3680*/  SHF.L.U32 R5, R12, 0x1f, RZ ;  /* 0x0000001f0c057819 */ /* 0x000fe200000006ff */
[----:B------:R-:W-:Y:S01]  /*3690*/  UIADD3 UR7, UPT, UPT, UR4, 0x190, URZ ;  /* 0x0000019004077890 */ /* 0x000fe2000fffe0ff */
[----:B------:R1:W-:Y:S05]  /*36a0*/  SYNCS.ARRIVE.TRANS64.RED.A1T0 RZ, [R2+URZ], RZ ;  /* 0x000000ff02ff79a7 */ /* 0x0003ea00081004ff */
[----:B------:R-:W-:Y:S01]  /*36b0*/  IMAD.U32 R6, RZ, RZ, UR7 ;  /* 0x00000007ff067e24 */ /* 0x000fe2000f8e00ff */
[----:B------:R-:W2:Y:S04]  /*36c0*/  SYNCS.PHASECHK.TRANS64.TRYWAIT P0, [UR4+0x1a0], R5 ;  /* 0x0001a005ff0075a7 */ /* 0x000ea80008001104 */
[----:B------:R-:W-:Y:S01]  /*36d0*/  PRMT R6, R0, 0x654, R6 ;  /* 0x0000065400067816 */ /* 0x000fe20000000006 */
[----:B-12---:R-:W-:Y:S06]  /*36e0*/  @!P0 BRA `(.L_x_67) ;  /* 0x00000058005c8947 */ /* 0x006fec0003800000 */
.L_x_193:
[----:B------:R-:W-:Y:S01]  /*36f0*/  ULEA UR8, UR5, UR6, 0x4 ;  /* 0x0000000605087291 */ /* 0x000fe2000f8e20ff */
[----:B------:R-:W-:Y:S01]  /*3700*/  SEL R3, R6, R3, !P2 ;  /* 0x0000000306037207 */ /* 0x000fe20005000000 */
[----:B------:R-:W-:Y:S01]  /*3710*/  UIADD3 UR9, UPT, UPT, UR4, 0x190, URZ ;  /* 0x0000019004097890 */ /* 0x000fe2000fffe0ff */
[----:B-1----:R-:W-:Y:S01]  /*3720*/  LEA R2, R11, UR6, 0x3 ;  /* 0x000000060b027c11 */ /* 0x002fe2000f8e18ff */
[----:B------:R-:W-:Y:S01]  /*3730*/  UIADD3 UR8, UPT, UPT, UR8, 0x220, URZ ;  /* 0x0000022008087890 */ /* 0x000fe2000fffe0ff */
[----:B------:R1:W-:Y:S01]  /*3740*/  @!P2 SYNCS.ARRIVE.TRANS64.RED RZ, [R3+URZ], R4 ;  /* 0x0000000403ffa9a7 */ /* 0x0003e200080004ff */
[----:B------:R-:W-:Y:S01]  /*3750*/  UIADD3 UR4, UPT, UPT, UR5, 0x1, URZ ;  /* 0x0000000105047890 */ /* 0x000fe2000fffe0ff */
[----:B------:R-:W-:-:S03]  /*3760*/  VIADD R8, R8, 0x1 ;  /* 0x0000000108087836 */ /* 0x000fc60000000000 */
[----:B------:R-:W-:Y:S02]  /*3770*/  UISETP.NE.AND UP0, UPT, UR4, 0x2, UPT ;  /* 0x000000020400788c */ /* 0x000fe4000bf05270 */
[----:B------:R-:W-:Y:S01]  /*3780*/  ISETP.NE.AND P0, PT, R8, 0x2, PT ;  /* 0x000000020800780c */ /* 0x000fe20003f05270 */
[----:B------:R-:W-:Y:S06]  /*3790*/  UGETNEXTWORKID.BROADCAST [UR8], [UR9] ;  /* 0x00000000080073ca */ /* 0x000fec0008000100 */
[----:B------:R-:W-:Y:S02]  /*37a0*/  USEL UR7, URZ, 0x1, UP0 ;  /* 0x00000001ff077887 */ /* 0x000fe40008000000 */
[----:B------:R-:W-:-:S04]  /*37b0*/  USEL UR5, UR4, URZ, UP0 ;  /* 0x000000ff04057287 */ /* 0x000fc80008000000 */
[----:B------:R-:W-:Y:S02]  /*37c0*/  LOP3.LUT R12, R12, UR7, RZ, 0x3c, !PT ;  /* 0x000000070c0c7c12 */ /* 0x000fe4000f8e3cff */
[----:B-1----:R-:W-:-:S04]  /*37d0*/  SHF.L.U32 R4, R10, 0x1f, RZ ;  /* 0x0000001f0a047819 */ /* 0x002fc800000006ff */
[----:B------:R-:W1:Y:S02]  /*37e0*/  SYNCS.PHASECHK.TRANS64.TRYWAIT P1, [R2+URZ+0x190], R4 ;  /* 0x00019004020075a7 */ /* 0x000e6400080211ff */
[----:B-1----:R-:W-:Y:S05]  /*37f0*/  @!P1 BRA `(.L_x_68) ;  /* 0x0000005800309947 */ /* 0x002fea0003800000 */
.L_x_194:
[C---:B-1----:R-:W-:Y:S01]  /*3800*/  LEA R4, R11.reuse, UR6, 0x4 ;  /* 0x000000060b047c11 */ /* 0x042fe2000f8e20ff */
[----:B------:R-:W-:Y:S01]  /*3810*/  VIADD R2, R2, 0x1a0 ;  /* 0x000001a002027836 */ /* 0x000fe20000000000 */
[----:B------:R-:W-:Y:S01]  /*3820*/  SEL R8, R8, RZ, P0 ;  /* 0x000000ff08087207 */ /* 0x000fe20000000000 */
[----:B------:R-:W-:-:S03]  /*3830*/  VIADD R11, R11, 0x1 ;  /* 0x000000010b0b7836 */ /* 0x000fc60000000000 */
[----:B------:R-:W1:Y:S01]  /*3840*/  LDS.128 R4, [R4+0x220] ;  /* 0x0002200004047984 */ /* 0x000e620000000c00 */
[----:B------:R-:W-:Y:S02]  /*3850*/  PRMT R2, RZ, 0x654, R2 ;  /* 0x00000654ff027816 */ /* 0x000fe40000000002 */
[C---:B------:R-:W-:Y:S01]  /*3860*/  ISETP.NE.AND P1, PT, R11.reuse, 0x2, PT ;  /* 0x000000020b00780c */ /* 0x040fe20003f25270 */
[----:B------:R-:W-:Y:S01]  /*3870*/  @!PT LDS RZ, [RZ] ;  /* 0x00000000fffff984 */ /* 0x000fe20000000800 */
[----:B------:R-:W-:Y:S01]  /*3880*/  @!PT LDS RZ, [RZ] ;  /* 0x00000000fffff984 */ /* 0x000fe20000000800 */
[----:B------:R-:W-:Y:S01]  /*3890*/  @!PT LDS RZ, [RZ] ;  /* 0x00000000fffff984 */ /* 0x000fe20000000800 */
[----:B------:R-:W-:Y:S01]  /*38a0*/  @!PT LDS RZ, [RZ] ;  /* 0x00000000fffff984 */ /* 0x000fe20000000800 */
[----:B------:R2:W-:Y:S06]  /*38b0*/  MEMBAR.ALL.CTA ;  /* 0x0000000000007992 */ /* 0x0005ec0000008000 */
[----:B--2---:R-:W2:Y:S01]  /*38c0*/  FENCE.VIEW.ASYNC.S ;  /* 0x00000000000073c6 */ /* 0x004ea20000000000 */
[----:B------:R-:W-:Y:S01]  /*38d0*/  SEL R11, R11, RZ, P1 ;  /* 0x000000ff0b0b7207 */ /* 0x000fe20000800000 */
[----:B--2---:R2:W-:Y:S01]  /*38e0*/  SYNCS.ARRIVE.TRANS64.RED.A1T0 RZ, [R2+URZ], RZ ;  /* 0x000000ff02ff79a7 */ /* 0x0045e200081004ff */
[----:B-1----:R-:W-:-:S02]  /*38f0*/  LOP3.LUT P3, RZ, R6, 0x1, RZ, 0xc0, !PT ;  /* 0x0000000106ff7812 */ /* 0x002fc4000786c0ff */
[----:B------:R-:W-:-:S04]  /*3900*/  SEL R4, RZ, 0x1, P1 ;  /* 0x00000001ff047807 */ /* 0x000fc80000800000 */
[----:B------:R-:W-:Y:S02]  /*3910*/  LOP3.LUT R10, R10, R4, RZ, 0x3c, !PT ;  /* 0x000000040a0a7212 */ /* 0x000fe400078e3cff */
[----:B--2---:R-:W-:-:S04]  /*3920*/  SEL R2, RZ, 0x1, P0 ;  /* 0x00000001ff027807 */ /* 0x004fc80000000000 */
[----:B------:R-:W-:Y:S01]  /*3930*/  LOP3.LUT R9, R9, R2, RZ, 0x3c, !PT ;  /* 0x0000000209097212 */ /* 0x000fe200078e3cff */
[----:B------:R-:W-:Y:S06]  /*3940*/  @P3 BRA `(.L_x_69) ;  /* 0xfffffffc002c3947 */ /* 0x000fec000383ffff */
[----:B------:R-:W-:Y:S01]  /*3950*/  ULEA UR4, UR5, UR6, 0x3 ;  /* 0x0000000605047291 */ /* 0x000fe2000f8e18ff */
[----:B------:R-:W-:-:S08]  /*3960*/  SHF.L.U32 R2, R12, 0x1f, RZ ;  /* 0x0000001f0c027819 */ /* 0x000fd000000006ff */
[----:B------:R-:W1:Y:S02]  /*3970*/  SYNCS.PHASECHK.TRANS64 P0, [UR4+0x1a0], R2 ;  /* 0x0001a002ff0075a7 */ /* 0x000e640008001004 */
[----:B-1----:R-:W-:Y:S05]  /*3980*/  @P0 BRA `(.L_x_70) ;  /* 0x0000000000080947 */ /* 0x002fea0003800000 */
[----:B------:R-:W1:Y:S02]  /*3990*/  SYNCS.PHASECHK.TRANS64.TRYWAIT P0, [UR4+0x1a0], R2 ;  /* 0x0001a002ff0075a7 */ /* 0x000e640008001104 */
[----:B-1----:R-:W-:Y:S05]  /*39a0*/  @!P0 BRA `(.L_x_71) ;  /* 0x0000005400d88947 */ /* 0x002fea0003800000 */
.L_x_70:
[----:B------:R-:W-:-:S04]  /*39b0*/  UIADD3 UR7, UPT, UPT, UR5, 0x1, URZ ;  /* 0x0000000105077890 */ /* 0x000fc8000fffe0ff */
[----:B------:R-:W-:-:S04]  /*39c0*/  UISETP.NE.AND UP0, UPT, UR7, 0x2, UPT ;  /* 0x000000020700788c */ /* 0x000fc8000bf05270 */
[----:B------:R-:W-:Y:S02]  /*39d0*/  USEL UR8, URZ, 0x1, UP0 ;  /* 0x00000001ff087887 */ /* 0x000fe40008000000 */
[----:B------:R-:W-:-:S04]  /*39e0*/  USEL UR7, UR7, URZ, UP0 ;  /* 0x000000ff07077287 */ /* 0x000fc80008000000 */
[----:B------:R-:W-:Y:S01]  /*39f0*/  ULEA UR7, UR7, UR6, 0x3 ;  /* 0x0000000607077291 */ /* 0x000fe2000f8e18ff */
[----:B-1----:R-:W-:-:S04]  /*3a00*/  LOP3.LUT R2, R12, UR8, RZ, 0x3c, !PT ;  /* 0x000000080c027c12 */ /* 0x002fc8000f8e3cff */
[----:B------:R-:W-:-:S04]  /*3a10*/  SHF.L.U32 R0, R2, 0x1f, RZ ;  /* 0x0000001f02007819 */ /* 0x000fc800000006ff */
[----:B------:R-:W1:Y:S02]  /*3a20*/  SYNCS.PHASECHK.TRANS64 P0, [UR7+0x1a0], R0 ;  /* 0x0001a000ff0075a7 */ /* 0x000e640008001007 */
[----:B-1----:R-:W-:Y:S05]  /*3a30*/  @P0 EXIT ;  /* 0x000000000000094d */ /* 0x002fea0003800000 */
[----:B------:R-:W-:Y:S02]  /*3a40*/  SHF.L.U32 R2, R2, 0x1f, RZ ;  /* 0x0000001f02027819 */ /* 0x000fe400000006ff */
[----:B------:R-:W-:-:S07]  /*3a50*/  MOV R0, UR7 ;  /* 0x0000000700007c02 */ /* 0x000fce0008000f00 */
.L_x_72:
[----:B-1----:R1:W2:Y:S02]  /*3a60*/  SYNCS.PHASECHK.TRANS64.TRYWAIT P0, [R0+URZ+0x1a0], R2 ;  /* 0x0001a002000075a7 */ /* 0x0022a400080011ff */
[----:B--2---:R-:W-:Y:S05]  /*3a70*/  @!P0 NANOSLEEP.SYNCS 0x989680 ;  /* 0x009896800000895d */ /* 0x004fea0003900000 */
[----:B------:R-:W2:Y:S02]  /*3a80*/  @!P0 SYNCS.PHASECHK.TRANS64 P0, [R0+URZ+0x1a0], R2 ;  /* 0x0001a002000085a7 */ /* 0x000ea400080010ff */
[----:B--2---:R-:W-:Y:S05]  /*3a90*/  @P0 EXIT ;  /* 0x000000000000094d */ /* 0x004fea0003800000 */
[----:B------:R-:W-:Y:S05]  /*3aa0*/  BRA `(.L_x_72) ;  /* 0xfffffffc00ec7947 */ /* 0x000fea000383ffff */
.L_x_65:
[----:B------:R-:W-:Y:S05]  /*3ab0*/  BRA.U UP5, `(.L_x_73) ;  /* 0x0000000d059c7547 */ /* 0x000fea000b800000 */
[----:B------:R-:W1:Y:S01]  /*3ac0*/  S2UR UR7, SR_CgaCtaId ;  /* 0x00000000000779c3 */ /* 0x000e620000008800 */
[----:B------:R-:W-:Y:S01]  /*3ad0*/  UMOV UR4, 0x40 ;  /* 0x0000004000047882 */ /* 0x000fe20000000000 */
[----:B------:R-:W-:Y:S01]  /*3ae0*/  NOP ;  /* 0x0000000000007918 */ /* 0x000fe20000000000 */
[----:B------:R-:W-:Y:S01]  /*3af0*/  UMOV UR6, 0x400 ;  /* 0x0000040000067882 */ /* 0x000fe20000000000 */
[----:B-1----:R-:W-:Y:S02]  /*3b00*/  ULEA UR5, UR7, UR4, 0x18 ;  /* 0x0000000407057291 */ /* 0x002fe4000f8ec0ff */
[----:B------:R-:W-:-:S07]  /*3b10*/  ULEA UR6, UR7, UR6, 0x18 ;  /* 0x0000000607067291 */ /* 0x000fce000f8ec0ff */
[----:B------:R-:W1:Y:S02]  /*3b20*/  LDS.U8 R0, [UR5+0x1c] ;  /* 0x00001c05ff007984 */ /* 0x000e640008000000 */
[----:B-1----:R-:W-:-:S13]  /*3b30*/  ISETP.NE.AND P0, PT, R0, RZ, PT ;  /* 0x000000ff0000720c */ /* 0x002fda0003f05270 */
[----:B------:R-:W-:Y:S05]  /*3b40*/  @P0 BRA `(.L_x_74) ;  /* 0x0000000000580947 */ /* 0x000fea0003800000 */
[----:B------:R-:W-:-:S13]  /*3b50*/  ELECT P0, URZ, PT ;  /* 0x0000000000ff782f */ /* 0x000fda0003800000 */
[----:B------:R-:W-:Y:S05]  /*3b60*/  @!P0 BRA `(.L_x_75) ;  /* 0x0000000000608947 */ /* 0x000fea0003800000 */
[----:B------:R-:W-:Y:S01]  /*3b70*/  UMOV UR4, 0x10 ;  /* 0x0000001000047882 */ /* 0x000fe20000000000 */
[----:B------:R-:W-:Y:S01]  /*3b80*/  HFMA2 R0, -RZ, RZ, 0, 5.9604644775390625e-08 ;  /* 0x00000001ff007431 */ /* 0x000fe200000001ff */
[----:B------:R-:W-:-:S03]  /*3b90*/  MOV R3, 0xffff ;  /* 0x0000ffff00037802 */ /* 0x000fc60000000f00 */
[----:B------:R-:W-:Y:S04]  /*3ba0*/  DEPBAR.LE SB1, 0x36 ;  /* 0x00009d800000791a */ /* 0x000fe80000000000 */
[----:B------:R-:W1:Y:S02]  /*3bb0*/  UTCATOMSWS.FIND_AND_SET.ALIGN UP0, UR4, UR4 ;  /* 0x00000004000475e3 */ /* 0x000e640008000800 */
[----:B-1----:R-:W-:Y:S01]  /*3bc0*/  MOV R4, UR4 ;  /* 0x0000000400047c02 */ /* 0x002fe20008000f00 */
[----:B------:R-:W-:Y:S06]  /*3bd0*/  BRA.U UP0, `(.L_x_76) ;  /* 0x0000000100187547 */ /* 0x000fec000b800000 */
.L_x_77:
[----:B------:R-:W-:Y:S05]  /*3be0*/  NANOSLEEP 0x64 ;  /* 0x000000640000795d */ /* 0x000fea0003800000 */
[----:B------:R-:W-:-:S05]  /*3bf0*/  UMOV UR4, 0x10 ;  /* 0x0000001000047882 */ /* 0x000fca0000000000 */
[----:B------:R-:W-:Y:S04]  /*3c00*/  DEPBAR.LE SB1, 0x36 ;  /* 0x00009d800000791a */ /* 0x000fe80000000000 */
[----:B------:R-:W1:Y:S02]  /*3c10*/  UTCATOMSWS.FIND_AND_SET.ALIGN UP0, UR4, UR4 ;  /* 0x00000004000475e3 */ /* 0x000e640008000800 */
[----:B-1----:R-:W-:Y:S01]  /*3c20*/  MOV R4, UR4 ;  /* 0x0000000400047c02 */ /* 0x002fe20008000f00 */
[----:B------:R-:W-:Y:S05]  /*3c30*/  BRA.U !UP0, `(.L_x_77) ;  /* 0xfffffffd08e87547 */ /* 0x000fea000b83ffff */
.L_x_76:
[-C--:B------:R-:W-:Y:S02]  /*3c40*/  SHF.L.U32 R3, R3, R4.reuse, RZ ;  /* 0x0000000403037219 */ /* 0x080fe400000006ff */
[----:B------:R-:W-:Y:S01]  /*3c50*/  SHF.L.U32 R0, R0, R4, RZ ;  /* 0x0000000400007219 */ /* 0x000fe200000006ff */
[----:B------:R-:W-:Y:S02]  /*3c60*/  IMAD.SHL.U32 R4, R4, 0x20, RZ ;  /* 0x0000002004047824 */ /* 0x000fe400078e00ff */
[----:B------:R1:W-:Y:S04]  /*3c70*/  ATOMS.OR RZ, [UR5+0x14], R3 ;  /* 0x00001403ffff798c */ /* 0x0003e8000b000005 */
[----:B------:R1:W-:Y:S04]  /*3c80*/  ATOMS.OR RZ, [UR5+0x18], R0 ;  /* 0x00001800ffff798c */ /* 0x0003e8000b000005 */
[----:B------:R1:W-:Y:S01]  /*3c90*/  STS [UR6+0x240], R4 ;  /* 0x00024004ff007988 */ /* 0x0003e20008000806 */
[----:B------:R-:W-:Y:S05]  /*3ca0*/  BRA `(.L_x_75) ;  /* 0x0000000000107947 */ /* 0x000fea0003800000 */
.L_x_74:
[----:B------:R-:W-:Y:S02]  /*3cb0*/  MOV R0, 0xffffffff ;  /* 0xffffffff00007802 */ /* 0x000fe40000000f00 */
[----:B------:R-:W-:-:S03]  /*3cc0*/  MOV R4, 0x3cf0 ;  /* 0x00003cf000047802 */ /* 0x000fc60000000f00 */
[----:B------:R1:W-:Y:S04]  /*3cd0*/  STS [UR6+0x240], R0 ;  /* 0x00024000ff007988 */ /* 0x0003e80008000806 */
[----:B-1---5:R-:W-:Y:S05]  /*3ce0*/  CALL.REL.NOINC `($__internal_1_$__cuda_sm10x_tcgen05_guardrail_trap_phase_invalid_during_alloc) ;  /* 0x0000005800dc7944 */ /* 0x022fea0003c00000 */
.L_x_75:
[----:B------:R-:W-:Y:S05]  /*3cf0*/  WARPSYNC.ALL ;  /* 0x0000000000007948 */ /* 0x000fea0003800000 */
[----:B------:R-:W2:Y:S01]  /*3d00*/  S2UR UR4, SR_CgaCtaId ;  /* 0x00000000000479c3 */ /* 0x000ea20000008800 */
[----:B------:R-:W-:Y:S01]  /*3d10*/  UMOV UR18, 0x400 ;  /* 0x0000040000127882 */ /* 0x000fe20000000000 */
[----:B------:R-:W-:-:S06]  /*3d20*/  NOP ;  /* 0x0000000000007918 */ /* 0x000fcc0000000000 */
[----:B------:R-:W-:Y:S06]  /*3d30*/  BAR.ARV 0x6, 0xa0 ;  /* 0x0182800000007b1d */ /* 0x000fec0000002000 */
[----:B------:R-:W3:Y:S01]  /*3d40*/  LDCU UR5, c[0x0][0x38c] ;  /* 0x00007180ff0577ac */ /* 0x000ee20008000800 */
[----:B------:R-:W-:Y:S01]  /*3d50*/  LOP3.LUT R2, R2, 0xffff, RZ, 0xc0, !PT ;  /* 0x0000ffff02027812 */ /* 0x000fe200078ec0ff */
[----:B------:R-:W-:Y:S01]  /*3d60*/  IMAD.MOV.U32 R11, RZ, RZ, 0x1 ;  /* 0x00000001ff0b7424 */ /* 0x000fe200078e00ff */
[----:B------:R-:W-:Y:S01]  /*3d70*/  CS2R R8, SRZ ;  /* 0x0000000000087805 */ /* 0x000fe2000001ff00 */
[----:B------:R-:W4:Y:S01]  /*3d80*/  LDCU UR8, c[0x0][0x38c] ;  /* 0x00007180ff0877ac */ /* 0x000f220008000800 */
[----:B------:R-:W-:Y:S01]  /*3d90*/  R2UR UR20, R2 ;  /* 0x00000000021472ca */ /* 0x000fe200000e0000 */
[----:B------:R-:W-:Y:S01]  /*3da0*/  IMAD.MOV.U32 R10, RZ, RZ, RZ ;  /* 0x000000ffff0a7224 */ /* 0x000fe200078e00ff */
[----:B------:R-:W-:Y:S01]  /*3db0*/  UMOV UR22, URZ ;  /* 0x000000ff00167c82 */ /* 0x000fe20008000000 */
[----:B------:R-:W-:Y:S01]  /*3dc0*/  UMOV UR14, URZ ;  /* 0x000000ff000e7c82 */ /* 0x000fe20008000000 */
[----:B--2---:R-:W-:Y:S01]  /*3dd0*/  ULEA UR18, UR4, UR18, 0x18 ;  /* 0x0000001204127291 */ /* 0x004fe2000f8ec0ff */
[----:B------:R-:W-:Y:S01]  /*3de0*/  UMOV UR26, 0x0 ;  /* 0x00000000001a7882 */ /* 0x000fe20000000000 */
[----:B------:R-:W-:-:S02]  /*3df0*/  UMOV UR27, 0x4180490 ;  /* 0x04180490001b7882 */ /* 0x000fc40000000000 */
[----:B------:R-:W-:Y:S02]  /*3e00*/  UIADD3 UR6, UPT, UPT, UR18, 0x3600, URZ ;  /* 0x0000360012067890 */ /* 0x000fe4000fffe0ff */
[----:B------:R-:W-:Y:S02]  /*3e10*/  UIADD3 UR7, UPT, UPT, UR18, 0x18600, URZ ;  /* 0x0001860012077890 */ /* 0x000fe4000fffe0ff */
[----:B---3--:R-:W-:Y:S01]  /*3e20*/  UIADD3 UR5, UPT, UPT, UR5, 0x1f, URZ ;  /* 0x0000001f05057890 */ /* 0x008fe2000fffe0ff */
[----:B-1----:R-:W1:Y:S01]  /*3e30*/  LDS R0, [UR18+0x240] ;  /* 0x00024012ff007984 */ /* 0x002e620008000800 */
[----:B------:R-:W-:Y:S02]  /*3e40*/  USHF.R.U32.HI UR6, URZ, 0x4, UR6 ;  /* 0x00000004ff067899 */ /* 0x000fe40008011606 */
[----:B------:R-:W-:Y:S02]  /*3e50*/  USHF.R.S32.HI UR4, URZ, 0x1f, UR5 ;  /* 0x0000001fff047899 */ /* 0x000fe40008011405 */
[----:B------:R-:W-:-:S02]  /*3e60*/  ULOP3.LUT UR6, UR6, 0x3fff, URZ, 0xc0, !UPT ;  /* 0x00003fff06067892 */ /* 0x000fc4000f8ec0ff */
[----:B------:R-:W-:Y:S02]  /*3e70*/  ULEA.HI UR4, UR4, UR5, URZ, 0x5 ;  /* 0x0000000504047291 */ /* 0x000fe4000f8f28ff */
[----:B------:R-:W-:Y:S02]  /*3e80*/  USHF.R.U32.HI UR5, URZ, 0x4, UR7 ;  /* 0x00000004ff057899 */ /* 0x000fe40008011607 */
[----:B------:R-:W-:Y:S02]  /*3e90*/  USHF.R.S32.HI UR28, URZ, 0x5, UR4 ;  /* 0x00000005ff1c7899 */ /* 0x000fe40008011404 */
[----:B------:R-:W-:Y:S02]  /*3ea0*/  ULOP3.LUT UR4, UR5, 0x3fff, URZ, 0xc0, !UPT ;  /* 0x00003fff05047892 */ /* 0x000fe4000f8ec0ff */
[----:B------:R-:W-:Y:S02]  /*3eb0*/  UISETP.LT.AND UP0, UPT, UR28, 0x1, UPT ;  /* 0x000000011c00788c */ /* 0x000fe4000bf01270 */
[----:B------:R-:W-:-:S02]  /*3ec0*/  ULOP3.LUT UR21, UR6, 0x10000, URZ, 0xfc, !UPT ;  /* 0x0001000006157892 */ /* 0x000fc4000f8efcff */
[----:B------:R-:W-:Y:S02]  /*3ed0*/  USEL UR29, UR28, 0x1, !UP0 ;  /* 0x000000011c1d7887 */ /* 0x000fe4000c000000 */
[----:B------:R-:W-:Y:S02]  /*3ee0*/  ULOP3.LUT UR4, UR4, 0x10000, URZ, 0xfc, !UPT ;  /* 0x0001000004047892 */ /* 0x000fe4000f8efcff */
[----:B------:R-:W-:Y:S02]  /*3ef0*/  UIADD3 UR29, UPT, UPT, -UR29, URZ, URZ ;  /* 0x000000ff1d1d7290 */ /* 0x000fe4000fffe1ff */
[----:B----4-:R-:W-:Y:S01]  /*3f00*/  UISETP.GE.AND UP4, UPT, UR8, 0x1, UPT ;  /* 0x000000010800788c */ /* 0x010fe2000bf86270 */
[----:B------:R-:W-:Y:S01]  /*3f10*/  UMOV UR24, 0x0 ;  /* 0x0000000000187882 */ /* 0x000fe20000000000 */
[----:B------:R-:W-:Y:S01]  /*3f20*/  UMOV UR25, 0x4180490 ;  /* 0x0418049000197882 */ /* 0x000fe20000000000 */
[----:B-1----:R-:W-:-:S15]  /*3f30*/  R2UR UR30, R0 ;  /* 0x00000000001e72ca */ /* 0x002fde00000e0000 */
.L_x_84:
[----:B------:R-:W-:Y:S02]  /*3f40*/  LEA R0, R10, UR18, 0x3 ;  /* 0x000000120a007c11 */ /* 0x000fe4000f8e18ff */
[----:B------:R-:W-:Y:S02]  /*3f50*/  SHF.L.U32 R2, R9, 0x1f, RZ ;  /* 0x0000001f09027819 */ /* 0x000fe400000006ff */
[----:B------:R-:W-:Y:S01]  /*3f60*/  PLOP3.LUT P0, PT, PT, PT, UP4, 0x80, 0x8 ;  /* 0x000000000008781c */ /* 0x000fe20003f0f048 */
[----:B------:R-:W-:Y:S01]  /*3f70*/  VIADD R3, R0, 0x1a0 ;  /* 0x000001a000037836 */ /* 0x000fe20000000000 */
[----:B-1----:R-:W1:Y:S02]  /*3f80*/  SYNCS.PHASECHK.TRANS64.TRYWAIT P1, [R0+URZ+0x190], R2 ;  /* 0x00019002000075a7 */ /* 0x002e6400080211ff */
[----:B-1-3--:R-:W-:Y:S09]  /*3f90*/  @!P1 BRA `(.L_x_78) ;  /* 0x0000005000749947 */ /* 0x00aff20003800000 */
.L_x_196:
[----:B------:R-:W-:Y:S01]  /*3fa0*/  LEA R4, R10, UR18, 0x4 ;  /* 0x000000120a047c11 */ /* 0x000fe2000f8e20ff */
[----:B------:R-:W-:Y:S01]  /*3fb0*/  @UP4 ULEA UR5, UR14, UR18, 0x3 ;  /* 0x000000120e054291 */ /* 0x000fe2000f8e18ff */
[----:B------:R-:W-:Y:S01]  /*3fc0*/  PLOP3.LUT P2, PT, PT, PT, PT, 0x80, 0x8 ;  /* 0x000000000008781c */ /* 0x000fe20003f4f070 */
[----:B------:R-:W-:Y:S01]  /*3fd0*/  ULEA UR23, UR22, UR18, 0x3 ;  /* 0x0000001216177291 */ /* 0x000fe2000f8e18ff */
[----:B------:R-:W-:Y:S02]  /*3fe0*/  PRMT R3, RZ, 0x654, R3 ;  /* 0x00000654ff037816 */ /* 0x000fe40000000003 */
[----:B------:R-:W2:Y:S01]  /*3ff0*/  LDS.128 R4, [R4+0x220] ;  /* 0x0002200004047984 */ /* 0x000ea20000000c00 */
[----:B-1----:R-:W-:Y:S02]  /*4000*/  @P0 SHF.L.U32 R2, R8, 0x1f, RZ ;  /* 0x0000001f08020819 */ /* 0x002fe400000006ff */
[----:B------:R-:W-:Y:S01]  /*4010*/  SHF.L.U32 R0, R11, 0x1f, RZ ;  /* 0x0000001f0b007819 */ /* 0x000fe200000006ff */
[----:B------:R-:W-:Y:S01]  /*4020*/  @!PT LDS RZ, [RZ] ;  /* 0x00000000fffff984 */ /* 0x000fe20000000800 */
[----:B------:R-:W-:Y:S01]  /*4030*/  @!PT LDS RZ, [RZ] ;  /* 0x00000000fffff984 */ /* 0x000fe20000000800 */
[----:B------:R-:W-:Y:S01]  /*4040*/  @!PT LDS RZ, [RZ] ;  /* 0x00000000fffff984 */ /* 0x000fe20000000800 */
[----:B------:R-:W-:Y:S01]  /*4050*/  @!PT LDS RZ, [RZ] ;  /* 0x00000000fffff984 */ /* 0x000fe20000000800 */
[----:B------:R1:W-:Y:S06]  /*4060*/  MEMBAR.ALL.CTA ;  /* 0x0000000000007992 */ /* 0x0003ec0000008000 */
[----:B-1----:R-:W1:Y:S02]  /*4070*/  FENCE.VIEW.ASYNC.S ;  /* 0x00000000000073c6 */ /* 0x002e640000000000 */
[----:B-1----:R1:W-:Y:S01]  /*4080*/  SYNCS.ARRIVE.TRANS64.RED.A1T0 RZ, [R3+URZ], RZ ;  /* 0x000000ff03ff79a7 */ /* 0x0023e200081004ff */
[----:B------:R1:W3:Y:S01]  /*4090*/  @P0 SYNCS.PHASECHK.TRANS64.TRYWAIT P2, [UR5], R2 ;  /* 0x00000002ff0005a7 */ /* 0x0002e20008041105 */
[----:B------:R-:W-:Y:S01]  /*40a0*/  ULEA.HI UR5, UR22, UR22, URZ, 0x1 ;  /* 0x0000001616057291 */ /* 0x000fe2000f8f08ff */
[----:B--2---:R-:W-:-:S03]  /*40b0*/  LOP3.LUT P1, RZ, R6, 0x1, RZ, 0xc0, !PT ;  /* 0x0000000106ff7812 */ /* 0x004fc6000782c0ff */
[----:B------:R-:W-:Y:S02]  /*40c0*/  ULOP3.LUT UR6, UR5, 0xffe, URZ, 0xc0, !UPT ;  /* 0x00000ffe05067892 */ /* 0x000fe4000f8ec0ff */
[----:B------:R-:W-:Y:S02]  /*40d0*/  USHF.R.U32.HI UR19, URZ, 0x1, UR5 ;  /* 0x00000001ff137899 */ /* 0x000fe40008011605 */
[----:B------:R-:W-:Y:S02]  /*40e0*/  UIADD3 UR5, UPT, UPT, -UR6, UR22, URZ ;  /* 0x0000001606057290 */ /* 0x000fe4000fffe1ff */
[----:B------:R-:W-:-:S04]  /*40f0*/  UIMAD UR19, UR19, 0x60, UR30 ;  /* 0x00000060131378a4 */ /* 0x000fc8000f8e021e */
[----:B------:R-:W-:Y:S01]  /*4100*/  ULEA UR19, UR5, UR19, 0x14 ;  /* 0x0000001305137291 */ /* 0x000fe2000f8ea0ff */
[----:B------:R-:W2:Y:S02]  /*4110*/  SYNCS.PHASECHK.TRANS64.TRYWAIT P0, [UR23+0x1d0], R0 ;  /* 0x0001d000ff0075a7 */ /* 0x000ea40008001117 */
[----:B-123--:R-:W-:Y:S09]  /*4120*/  @!P0 BRA `(.L_x_79) ;  /* 0x0000005000248947 */ /* 0x00eff20003800000 */
.L_x_198:
[----:B------:R-:W-:Y:S01]  /*4130*/  IADD3 R10, PT, PT, R10, 0x1, RZ ;  /* 0x000000010a0a7810 */ /* 0x000fe20007ffe0ff */
[----:B------:R-:W-:Y:S06]  /*4140*/  BRA.U !UP4, `(.L_x_80) ;  /* 0x000000010c987547 */ /* 0x000fec000b800000 */
[----:B------:R-:W-:Y:S01]  /*4150*/  UPLOP3.LUT UP2, UPT, UPT, UPT, UPT, 0x40, 0x4 ;  /* 0x000000000004789c */ /* 0x000fe20003f4e870 */
[----:B------:R-:W-:Y:S01]  /*4160*/  UMOV UR16, UR29 ;  /* 0x0000001d00107c82 */ /* 0x000fe20008000000 */
[----:B------:R-:W-:Y:S01]  /*4170*/  UMOV UR15, UR28 ;  /* 0x0000001c000f7c82 */ /* 0x000fe20008000000 */
[----:B------:R-:W-:-:S08]  /*4180*/  UMOV UR5, UR14 ;  /* 0x0000000e00057c82 */ /* 0x000fd00008000000 */
.L_x_83:
[----:B------:R-:W-:Y:S02]  /*4190*/  UIADD3 UR16, UPT, UPT, UR16, 0x1, URZ ;  /* 0x0000000110107890 */ /* 0x000fe4000fffe0ff */
[----:B--2---:R-:W-:Y:S02]  /*41a0*/  ULEA UR7, UR5, UR18, 0x3 ;  /* 0x0000001205077291 */ /* 0x004fe4000f8e18ff */
[----:B------:R-:W-:Y:S01]  /*41b0*/  UISETP.NE.AND UP3, UPT, UR16, URZ, UPT ;  /* 0x000000ff1000728c */ /* 0x000fe2000bf65270 */
[----:B---3--:R-:W-:Y:S10]  /*41c0*/  @P2 BRA `(.L_x_81) ;  /* 0x00000000000c2947 */ /* 0x008ff40003800000 */
[----:B-1----:R-:W-:Y:S04]  /*41d0*/  SHF.L.U32 R2, R8, 0x1f, RZ ;  /* 0x0000001f08027819 */ /* 0x002fe800000006ff */
[----:B------:R-:W1:Y:S02]  /*41e0*/  SYNCS.PHASECHK.TRANS64.TRYWAIT P0, [UR7], R2 ;  /* 0x00000002ff0075a7 */ /* 0x000e640008001107 */
[----:B-1----:R-:W-:Y:S05]  /*41f0*/  @!P0 BRA `(.L_x_82) ;  /* 0x0000005000088947 */ /* 0x002fea0003800000 */
.L_x_81:
[----:B------:R-:W-:Y:S01]  /*4200*/  UISETP.NE.AND UP0, UPT, UR15, 0x1, UPT ;  /* 0x000000010f00788c */ /* 0x000fe2000bf05270 */
[----:B------:R-:W-:Y:S01]  /*4210*/  PLOP3.LUT P2, PT, PT, PT, PT, 0x80, 0x8 ;  /* 0x000000000008781c */ /* 0x000fe20003f4f070 */
[----:B------:R-:W-:Y:S02]  /*4220*/  UIADD3 UR6, UPT, UPT, UR5, 0x1, URZ ;  /* 0x0000000105067890 */ /* 0x000fe4000fffe0ff */
[----:B------:R-:W-:Y:S02]  /*4230*/  UIADD3 UR17, UPT, UPT, UR7, 0xa8, URZ ;  /* 0x000000a807117890 */ /* 0x000fe4000fffe0ff */
[----:B------:R-:W-:Y:S01]  /*4240*/  UISETP.NE.AND UP1, UPT, UR6, 0x15, UPT ;  /* 0x000000150600788c */ /* 0x000fe2000bf25270 */
[----:B------:R-:W-:Y:S01]  /*4250*/  PLOP3.LUT P0, PT, PT, PT, UP0, 0x80, 0x8 ;  /* 0x000000000008781c */ /* 0x000fe20003f0f008 */
[----:B------:R-:W-:Y:S02]  /*4260*/  UIADD3 UR15, UPT, UPT, UR15, -0x1, URZ ;  /* 0xffffffff0f0f7890 */ /* 0x000fe4000fffe0ff */
[----:B------:R-:W-:Y:S02]  /*4270*/  USEL UR8, URZ, 0x1, UP1 ;  /* 0x00000001ff087887 */ /* 0x000fe40008800000 */
[----:B------:R-:W-:Y:S01]  /*4280*/  USEL UR14, UR6, URZ, UP1 ;  /* 0x000000ff060e7287 */ /* 0x000fe20008800000 */
[----:B------:R-:W-:Y:S01]  /*4290*/  UMOV UR7, 0x80004020 ;  /* 0x8000402000077882 */ /* 0x000fe20000000000 */
[----:B------:R-:W-:Y:S02]  /*42a0*/  UMOV UR9, 0x80004020 ;  /* 0x8000402000097882 */ /* 0x000fe40000000000 */
[----:B------:R-:W-:Y:S01]  /*42b0*/  @UP0 ULEA UR6, UR14, UR18, 0x3 ;  /* 0x000000120e060291 */ /* 0x000fe2000f8e18ff */
[----:B------:R-:W-:Y:S01]  /*42c0*/  LOP3.LUT R8, R8, UR8, RZ, 0x3c, !PT ;  /* 0x0000000808087c12 */ /* 0x000fe2000f8e3cff */
[----:B------:R-:W-:Y:S01]  /*42d0*/  ULEA UR8, UR5, UR21, 0x8 ;  /* 0x0000001505087291 */ /* 0x000fe2000f8e40ff */
[----:B------:R-:W-:Y:S02]  /*42e0*/  UMOV UR13, 0x80004020 ;  /* 0x80004020000d7882 */ /* 0x000fe40000000000 */
[----:B-1----:R-:W-:Y:S01]  /*42f0*/  @P0 SHF.L.U32 R0, R8, 0x1f, RZ ;  /* 0x0000001f08000819 */ /* 0x002fe200000006ff */
[----:B------:R-:W-:Y:S01]  /*4300*/  UIADD3 UR10, UPT, UPT, UR8, 0x2, URZ ;  /* 0x00000002080a7890 */ /* 0x000fe2000fffe0ff */
[----:B------:R-:W-:Y:S02]  /*4310*/  UMOV UR11, 0x80004020 ;  /* 0x80004020000b7882 */ /* 0x000fe40000000000 */
[----:B------:R2:W3:Y:S01]  /*4320*/  @P0 SYNCS.PHASECHK.TRANS64.TRYWAIT P2, [UR6], R0 ;  /* 0x00000000ff0005a7 */ /* 0x0004e20008041106 */
[----:B------:R-:W-:Y:S03]  /*4330*/  UIMAD UR6, UR5, 0x180, UR4 ;  /* 0x00000180050678a4 */ /* 0x000fe6000f8e0204 */
[----:B------:R-:W-:Y:S01]  /*4340*/  UMOV UR5, UR14 ;  /* 0x0000000e00057c82 */ /* 0x000fe20008000000 */
[----:B------:R-:W-:Y:S05]  /*4350*/  UIADD3 UR12, UPT, UPT, UR6, 0x2, URZ ;  /* 0x00000002060c7890 */ /* 0x000fea000fffe0ff */
[----:B------:R2:W-:Y:S01]  /*4360*/  UTCHMMA gdesc[UR8], gdesc[UR6], tmem[UR19], tmem[UR26], idesc[UR27], UP2 ;  /* 0x00ff1a06080075ea */ /* 0x0005e20009000013 */
[----:B------:R-:W-:Y:S03]  /*4370*/  UPLOP3.LUT UP2, UPT, UPT, UPT, UPT, 0x80, 0x8 ;  /* 0x000000000008789c */ /* 0x000fe60003f4f070 */
[----:B------:R2:W-:Y:S01]  /*4380*/  UTCHMMA gdesc[UR10], gdesc[UR12], tmem[UR19], tmem[UR24], idesc[UR25], UPT ;  /* 0x00ff180c0a0075ea */ /* 0x0005e2000b800013 */
[----:B------:R2:W-:Y:S01]  /*4390*/  UTCBAR.MULTICAST [UR17], URZ, UR20 ;  /* 0x000000ff110073e9 */ /* 0x0005e20008000814 */
[----:B------:R-:W-:Y:S06]  /*43a0*/  BRA.U UP3, `(.L_x_83) ;  /* 0xfffffffd03787547 */ /* 0x000fec000b83ffff */
.L_x_80:
[----:B------:R-:W-:Y:S01]  /*43b0*/  UIADD3 UR5, UPT, UPT, UR22, 0x1, URZ ;  /* 0x0000000116057890 */ /* 0x000fe2000fffe0ff */
[C---:B------:R-:W-:Y:S01]  /*43c0*/  ISETP.NE.AND P0, PT, R10.reuse, 0x2, PT ;  /* 0x000000020a00780c */ /* 0x040fe20003f05270 */
[----:B--2---:R-:W-:Y:S02]  /*43d0*/  UIADD3 UR6, UPT, UPT, UR23, 0x1b0, URZ ;  /* 0x000001b017067890 */ /* 0x004fe4000fffe0ff */
[----:B------:R-:W-:Y:S01]  /*43e0*/  UISETP.NE.AND UP0, UPT, UR5, 0x4, UPT ;  /* 0x000000040500788c */ /* 0x000fe2000bf05270 */
[----:B-1----:R-:W-:Y:S02]  /*43f0*/  SEL R0, RZ, 0x1, P0 ;  /* 0x00000001ff007807 */ /* 0x002fe40000000000 */
[----:B------:R-:W-:Y:S01]  /*4400*/  SEL R10, R10, RZ, P0 ;  /* 0x000000ff0a0a7207 */ /* 0x000fe20000000000 */
[----:B------:R-:W-:Y:S01]  /*4410*/  USEL UR7, URZ, 0x1, UP0 ;  /* 0x00000001ff077887 */ /* 0x000fe20008000000 */
[----:B------:R-:W-:Y:S01]  /*4420*/  LOP3.LUT R9, R9, R0, RZ, 0x3c, !PT ;  /* 0x0000000009097212 */ /* 0x000fe200078e3cff */
[----:B------:R-:W-:Y:S01]  /*4430*/  USEL UR22, UR5, URZ, UP0 ;  /* 0x000000ff05167287 */ /* 0x000fe20008000000 */
[----:B------:R1:W-:Y:S03]  /*4440*/  UTCBAR [UR6], URZ ;  /* 0x000000ff060073e9 */ /* 0x0003e600080000ff */
[----:B------:R-:W-:Y:S01]  /*4450*/  LOP3.LUT R11, R11, UR7, RZ, 0x3c, !PT ;  /* 0x000000070b0b7c12 */ /* 0x000fe2000f8e3cff */
[----:B------:R-:W-:Y:S07]  /*4460*/  @P1 BRA `(.L_x_84) ;  /* 0xfffffff800b41947 */ /* 0x000fee000383ffff */
[----:B------:R-:W2:Y:S01]  /*4470*/  S2UR UR8, SR_CgaCtaId ;  /* 0x00000000000879c3 */ /* 0x000ea20000008800 */
[----:B------:R-:W-:Y:S01]  /*4480*/  ELECT P0, URZ, PT ;  /* 0x0000000000ff782f */ /* 0x000fe20003800000 */
[----:B------:R-:W-:Y:S01]  /*4490*/  IMAD.MOV.U32 R0, RZ, RZ, 0x1 ;  /* 0x00000001ff007424 */ /* 0x000fe200078e00ff */
[----:B------:R-:W-:Y:S01]  /*44a0*/  UIADD3 UR18, UPT, UPT, UR18, 0x1d0, URZ ;  /* 0x000001d012127890 */ /* 0x000fe2000fffe0ff */
[----:B------:R-:W-:Y:S01]  /*44b0*/  SHF.L.U32 R2, R11, 0x1f, RZ ;  /* 0x0000001f0b027819 */ /* 0x000fe200000006ff */
[----:B------:R-:W-:-:S03]  /*44c0*/  UMOV UR4, 0x40 ;  /* 0x0000004000047882 */ /* 0x000fc60000000000 */
[----:B------:R-:W-:Y:S01]  /*44d0*/  UVIRTCOUNT.DEALLOC.SMPOOL 0x80 ;  /* 0x000000800000784c */ /* 0x000fe20000000000 */
[----:B--2---:R-:W-:Y:S02]  /*44e0*/  ULEA UR8, UR8, UR4, 0x18 ;  /* 0x0000000408087291 */ /* 0x004fe4000f8ec0ff */
[----:B------:R-:W-:-:S07]  /*44f0*/  ULEA UR4, UR22, UR18, 0x3 ;  /* 0x0000001216047291 */ /* 0x000fce000f8e18ff */
[----:B------:R2:W-:Y:S02]  /*4500*/  @P0 STS.U8 [UR8+0x1c], R0 ;  /* 0x00001c00ff000988 */ /* 0x0005e40008000008 */
[----:B------:R-:W4:Y:S02]  /*4510*/  SYNCS.PHASECHK.TRANS64.TRYWAIT P0, [UR4], R2 ;  /* 0x00000002ff0075a7 */ /* 0x000f240008001104 */
[----:B--2-4-:R-:W-:Y:S05]  /*4520*/  @!P0 BRA `(.L_x_85) ;  /* 0x0000004c00548947 */ /* 0x014fea0003800000 */
.L_x_201:
[----:B------:R-:W-:-:S04]  /*4530*/  UIADD3 UR4, UPT, UPT, UR22, 0x1, URZ ;  /* 0x0000000116047890 */ /* 0x000fc8000fffe0ff */
[----:B------:R-:W-:-:S04]  /*4540*/  UISETP.NE.AND UP0, UPT, UR4, 0x4, UPT ;  /* 0x000000040400788c */ /* 0x000fc8000bf05270 */
[----:B-1----:R-:W-:Y:S02]  /*4550*/  USEL UR6, URZ, 0x1, UP0 ;  /* 0x00000001ff067887 */ /* 0x002fe40008000000 */
[----:B------:R-:W-:-:S04]  /*4560*/  USEL UR4, UR4, URZ, UP0 ;  /* 0x000000ff04047287 */ /* 0x000fc80008000000 */
[----:B------:R-:W-:Y:S01]  /*4570*/  ULEA UR5, UR4, UR18, 0x3 ;  /* 0x0000001204057291 */ /* 0x000fe2000f8e18ff */
[----:B--2---:R-:W-:-:S04]  /*4580*/  LOP3.LUT R2, R11, UR6, RZ, 0x3c, !PT ;  /* 0x000000060b027c12 */ /* 0x004fc8000f8e3cff */
[----:B------:R-:W-:-:S04]  /*4590*/  SHF.L.U32 R3, R2, 0x1f, RZ ;  /* 0x0000001f02037819 */ /* 0x000fc800000006ff */
[----:B------:R-:W1:Y:S02]  /*45a0*/  SYNCS.PHASECHK.TRANS64.TRYWAIT P0, [UR5], R3 ;  /* 0x00000003ff0075a7 */ /* 0x000e640008001105 */
[----:B-1----:R-:W-:Y:S05]  /*45b0*/  @!P0 BRA `(.L_x_86) ;  /* 0x0000004c00488947 */ /* 0x002fea0003800000 */
.L_x_203:
        /* <DEDUP_REMOVED lines=9> */
.L_x_205:
[----:B------:R-:W-:-:S04]  /*4650*/  UIADD3 UR4, UPT, UPT, UR4, 0x1, URZ ;  /* 0x0000000104047890 */ /* 0x000fc8000fffe0ff */
[----:B------:R-:W-:-:S04]  /*4660*/  UISETP.NE.AND UP0, UPT, UR4, 0x4, UPT ;  /* 0x000000040400788c */ /* 0x000fc8000bf05270 */
[----:B------:R-:W-:Y:S02]  /*4670*/  USEL UR5, URZ, 0x1, UP0 ;  /* 0x00000001ff057887 */ /* 0x000fe40008000000 */
[----:B------:R-:W-:-:S04]  /*4680*/  USEL UR4, UR4, URZ, UP0 ;  /* 0x000000ff04047287 */ /* 0x000fc80008000000 */
[----:B------:R-:W-:Y:S01]  /*4690*/  ULEA UR4, UR4, UR18, 0x3 ;  /* 0x0000001204047291 */ /* 0x000fe2000f8e18ff */
[----:B------:R-:W-:-:S04]  /*46a0*/  LOP3.LUT R2, R2, UR5, RZ, 0x3c, !PT ;  /* 0x0000000502027c12 */ /* 0x000fc8000f8e3cff */
[----:B------:R-:W-:-:S04]  /*46b0*/  SHF.L.U32 R2, R2, 0x1f, RZ ;  /* 0x0000001f02027819 */ /* 0x000fc800000006ff */
[----:B------:R-:W2:Y:S02]  /*46c0*/  SYNCS.PHASECHK.TRANS64.TRYWAIT P0, [UR4], R2 ;  /* 0x00000002ff0075a7 */ /* 0x000ea40008001104 */
[----:B--2---:R-:W-:Y:S05]  /*46d0*/  @!P0 BRA `(.L_x_88) ;  /* 0x0000004c00308947 */ /* 0x004fea0003800000 */
.L_x_207:
[----:B------:R-:W-:Y:S01]  /*46e0*/  NOP ;  /* 0x0000000000007918 */ /* 0x000fe20000000000 */
[----:B-1----:R-:W1:Y:S01]  /*46f0*/  LDS R0, [UR8+0x14] ;  /* 0x00001408ff007984 */ /* 0x002e620008000800 */
[----:B------:R-:W-:Y:S01]  /*4700*/  ULOP3.LUT UR4, UR30, 0xffff, URZ, 0xc0, !UPT ;  /* 0x0000ffff1e047892 */ /* 0x000fe2000f8ec0ff */
[----:B------:R-:W-:Y:S01]  /*4710*/  UMOV UR5, 0xffff ;  /* 0x0000ffff00057882 */ /* 0x000fe20000000000 */
[----:B------:R-:W-:Y:S02]  /*4720*/  UMOV UR6, 0x1 ;  /* 0x0000000100067882 */ /* 0x000fe40000000000 */
[----:B------:R-:W-:-:S04]  /*4730*/  USHF.R.U32.HI UR4, URZ, 0x5, UR4 ;  /* 0x00000005ff047899 */ /* 0x000fc80008011604 */
[----:B------:R-:W-:Y:S02]  /*4740*/  USHF.L.U32 UR5, UR5, UR4, URZ ;  /* 0x0000000405057299 */ /* 0x000fe400080006ff */
[----:B------:R-:W-:-:S04]  /*4750*/  USHF.L.U32 UR4, UR6, UR4, URZ ;  /* 0x0000000406047299 */ /* 0x000fc800080006ff */
[----:B-1----:R-:W-:-:S04]  /*4760*/  LOP3.LUT R0, R0, UR5, RZ, 0xc0, !PT ;  /* 0x0000000500007c12 */ /* 0x002fc8000f8ec0ff */
[----:B------:R-:W-:-:S13]  /*4770*/  ISETP.NE.AND P0, PT, R0, UR5, PT ;  /* 0x0000000500007c0c */ /* 0x000fda000bf05270 */
[----:B------:R-:W-:Y:S05]  /*4780*/  @P0 BRA `(.L_x_89) ;  /* 0x0000000000580947 */ /* 0x000fea0003800000 */
[----:B------:R-:W1:Y:S02]  /*4790*/  LDS R0, [UR8+0x18] ;  /* 0x00001808ff007984 */ /* 0x000e640008000800 */
[----:B-1----:R-:W-:-:S04]  /*47a0*/  LOP3.LUT R0, R0, UR4, RZ, 0xc0, !PT ;  /* 0x0000000400007c12 */ /* 0x002fc8000f8ec0ff */
[----:B------:R-:W-:-:S13]  /*47b0*/  ISETP.NE.AND P0, PT, R0, UR4, PT ;  /* 0x0000000400007c0c */ /* 0x000fda000bf05270 */
[----:B------:R-:W-:Y:S05]  /*47c0*/  @P0 BRA `(.L_x_90) ;  /* 0x00000000003c0947 */ /* 0x000fea0003800000 */
[----:B------:R-:W1:Y:S01]  /*47d0*/  S2R R2, SR_LANEID ;  /* 0x0000000000027919 */ /* 0x000e620000000000 */
[----:B------:R-:W-:-:S06]  /*47e0*/  ULOP3.LUT UR5, URZ, UR5, URZ, 0x33, !UPT ;  /* 0x00000005ff057292 */ /* 0x000fcc000f8e33ff */
[----:B------:R-:W-:-:S04]  /*47f0*/  IMAD.U32 R0, RZ, RZ, UR5 ;  /* 0x00000005ff007e24 */ /* 0x000fc8000f8e00ff */
[----:B------:R2:W4:Y:S02]  /*4800*/  REDUX UR7, R0 ;  /* 0x00000000000773c4 */ /* 0x0005240000000000 */
[----:B------:R1:W-:Y:S01]  /*4810*/  UTCATOMSWS.AND URZ, UR5 ;  /* 0x0000000500ff79e3 */ /* 0x0003e20008000000 */
[----:B--2---:R-:W-:Y:S01]  /*4820*/  LOP3.LUT R0, RZ, UR4, RZ, 0x33, !PT ;  /* 0x00000004ff007c12 */ /* 0x004fe2000f8e33ff */
[----:B------:R-:W-:Y:S02]  /*4830*/  VOTEU.ANY UR4, UPT, PT ;  /* 0x0000000000047886 */ /* 0x000fe400038e0100 */
[----:B------:R-:W-:Y:S02]  /*4840*/  UFLO.U32 UR4, UR4 ;  /* 0x00000004000472bd */ /* 0x000fe400080e0000 */
[----:B------:R-:W2:Y:S04]  /*4850*/  REDUX UR6, R0 ;  /* 0x00000000000673c4 */ /* 0x000ea80000000000 */
[----:B-1----:R-:W-:-:S02]  /*4860*/  ISETP.EQ.U32.AND P0, PT, R2, UR4, PT ;  /* 0x0000000402007c0c */ /* 0x002fc4000bf02070 */
[----:B----4-:R-:W-:-:S11]  /*4870*/  MOV R2, UR7 ;  /* 0x0000000700027c02 */ /* 0x010fd60008000f00 */
[----:B------:R1:W-:Y:S01]  /*4880*/  @P0 ATOMS.AND RZ, [UR8+0x14], R2 ;  /* 0x00001402ffff098c */ /* 0x0003e2000a800008 */
[----:B--2---:R-:W-:-:S05]  /*4890*/  IMAD.U32 R0, RZ, RZ, UR6 ;  /* 0x00000006ff007e24 */ /* 0x004fca000f8e00ff */
[----:B------:R1:W-:Y:S01]  /*48a0*/  @P0 ATOMS.AND RZ, [UR8+0x18], R0 ;  /* 0x00001800ffff098c */ /* 0x0003e2000a800008 */
[----:B------:R-:W-:Y:S05]  /*48b0*/  BRA `(.L_x_91) ;  /* 0x0000000000147947 */ /* 0x000fea0003800000 */
.L_x_90:
[----:B------:R-:W-:Y:S02]  /*48c0*/  MOV R2, 0x48e0 ;  /* 0x000048e000027802 */ /* 0x000fe40000000f00 */
[----:B---3-5:R-:W-:Y:S05]  /*48d0*/  CALL.REL.NOINC `($__internal_0_$__cuda_sm10x_tcgen05_guardrail_trap_col_being_dealloced_not_returned_by_alloc) ;  /* 0x0000004c00d47944 */ /* 0x028fea0003c00000 */
[----:B------:R-:W-:Y:S05]  /*48e0*/  BRA `(.L_x_91) ;  /* 0x0000000000087947 */ /* 0x000fea0003800000 */
.L_x_89:
[----:B------:R-:W-:Y:S02]  /*48f0*/  MOV R2, 0x4910 ;  /* 0x0000491000027802 */ /* 0x000fe40000000f00 */
[----:B---3-5:R-:W-:Y:S05]  /*4900*/  CALL.REL.NOINC `($__internal_2_$__cuda_sm10x_tcgen05_guardrail_trap_unallocated_columns_being_dealloced) ;  /* 0x0000004c00e07944 */ /* 0x028fea0003c00000 */
.L_x_91:
[----:B------:R-:W-:Y:S01]  /*4910*/  NOP ;  /* 0x0000000000007918 */ /* 0x000fe20000000000 */
[----:B------:R-:W-:Y:S05]  /*4920*/  EXIT ;  /* 0x000000000000794d */ /* 0x000fea0003800000 */
.L_x_73:
[----:B------:R-:W-:-:S09]  /*4930*/  UISETP.NE.OR UP0, UPT, UR21, 0x3, !UP3 ;  /* 0x000000031500788c */ /* 0x000fd2000df05670 */
[----:B------:R-:W-:Y:S05]  /*4940*/  BRA.U UP0, `(.L_x_92) ;  /* 0x00000011001c7547 */ /* 0x000fea000b800000 */
[----:B------:R-:W1:Y:S01]  /*4950*/  LDCU.64 UR4, c[0x0][0x888] ;  /* 0x00011100ff0477ac */ /* 0x000e620008000a00 */
[----:B------:R-:W2:Y:S01]  /*4960*/  S2UR UR10, SR_CgaCtaId ;  /* 0x00000000000a79c3 */ /* 0x000ea20000008800 */
[----:B------:R-:W-:Y:S02]  /*4970*/  HFMA2 R9, -RZ, RZ, 0, 0 ;  /* 0x00000000ff097431 */ /* 0x000fe400000001ff */
[----:B------:R-:W-:Y:S01]  /*4980*/  IMAD.MOV.U32 R11, RZ, RZ, 0x1 ;  /* 0x00000001ff0b7424 */ /* 0x000fe200078e00ff */
[----:B------:R-:W3:Y:S01]  /*4990*/  LDCU UR38, c[0x0][0x370] ;  /* 0x00006e00ff2677ac */ /* 0x000ee20008000800 */
[----:B------:R-:W-:Y:S01]  /*49a0*/  IMAD.MOV.U32 R10, RZ, RZ, RZ ;  /* 0x000000ffff0a7224 */ /* 0x000fe200078e00ff */
[----:B------:R-:W-:Y:S01]  /*49b0*/  MOV R3, 0x1000 ;  /* 0x0000100000037802 */ /* 0x000fe20000000f00 */
[----:B------:R-:W3:Y:S01]  /*49c0*/  LDCU.128 UR32, c[0x0][0xb10] ;  /* 0x00016200ff2077ac */ /* 0x000ee20008000c00 */
[----:B------:R-:W4:Y:S01]  /*49d0*/  LDC.64 R12, c[0x0][0x348] ;  /* 0x0000d200ff0c7b82 */ /* 0x000f220000000a00 */
[----:B------:R-:W2:Y:S01]  /*49e0*/  LDCU UR37, c[0x0][0x374] ;  /* 0x00006e80ff2577ac */ /* 0x000ea20008000800 */
[----:B------:R-:W2:Y:S01]  /*49f0*/  LDCU.64 UR30, c[0x0][0x890] ;  /* 0x00011200ff1e77ac */ /* 0x000ea20008000a00 */
[----:B------:R-:W2:Y:S01]  /*4a00*/  LDCU UR15, c[0x0][0xb0c] ;  /* 0x00016180ff0f77ac */ /* 0x000ea20008000800 */
[----:B-1----:R-:W-:Y:S01]  /*4a10*/  UISETP.NE.U32.AND UP0, UPT, UR4, URZ, UPT ;  /* 0x000000ff0400728c */ /* 0x002fe2000bf05070 */
[----:B------:R-:W1:Y:S01]  /*4a20*/  LDCU UR46, c[0x0][0xb20] ;  /* 0x00016400ff2e77ac */ /* 0x000e620008000800 */
[----:B------:R-:W1:Y:S01]  /*4a30*/  LDCU UR4, c[0x0][0xb30] ;  /* 0x00016600ff0477ac */ /* 0x000e620008000800 */
[----:B------:R-:W-:Y:S01]  /*4a40*/  UMOV UR21, 0x400 ;  /* 0x0000040000157882 */ /* 0x000fe20000000000 */
[----:B---3--:R-:W-:-:S02]  /*4a50*/  UIMAD.WIDE.U32 UR6, UR38, UR32, URZ ;  /* 0x00000020260672a5 */ /* 0x008fc4000f8e00ff */
[----:B--2---:R-:W-:Y:S02]  /*4a60*/  UIMAD.WIDE.U32 UR8, UR37, UR35, URZ ;  /* 0x00000023250872a5 */ /* 0x004fe4000f8e00ff */
[----:B------:R-:W-:Y:S02]  /*4a70*/  ULEA UR21, UR10, UR21, 0x18 ;  /* 0x000000150a157291 */ /* 0x000fe4000f8ec0ff */
[----:B------:R-:W-:Y:S02]  /*4a80*/  UISETP.NE.U32.AND UP6, UPT, UR30, URZ, UPT ;  /* 0x000000ff1e00728c */ /* 0x000fe4000bfc5070 */
[----:B------:R-:W-:Y:S02]  /*4a90*/  UIADD3 UR40, UPT, UPT, UR21, 0x160, URZ ;  /* 0x0000016015287890 */ /* 0x000fe4000fffe0ff */
[----:B------:R-:W-:Y:S02]  /*4aa0*/  UIADD3 UR25, UPT, UPT, UR21, 0x150, URZ ;  /* 0x0000015015197890 */ /* 0x000fe4000fffe0ff */
[----:B------:R-:W-:-:S02]  /*4ab0*/  UIADD3 UR17, UPT, UPT, UR21, 0x158, URZ ;  /* 0x0000015815117890 */ /* 0x000fc4000fffe0ff */
[----:B------:R-:W-:Y:S02]  /*4ac0*/  UISETP.NE.AND.EX UP5, UPT, UR5, URZ, UPT, UP0 ;  /* 0x000000ff0500728c */ /* 0x000fe4000bfa5300 */
[----:B------:R-:W-:Y:S01]  /*4ad0*/  UISETP.NE.AND UP0, UPT, UR42, 0x1, UPT ;  /* 0x000000012a00788c */ /* 0x000fe2000bf05270 */
[----:B------:R-:W-:Y:S01]  /*4ae0*/  UMOV UR45, UR7 ;  /* 0x00000007002d7c82 */ /* 0x000fe20008000000 */
[----:B------:R-:W-:Y:S01]  /*4af0*/  UMOV UR44, UR9 ;  /* 0x00000009002c7c82 */ /* 0x000fe20008000000 */
[----:B------:R-:W-:Y:S02]  /*4b00*/  USEL UR39, URZ, 0x1, UP4 ;  /* 0x00000001ff277887 */ /* 0x000fe4000a000000 */
[----:B------:R-:W-:Y:S02]  /*4b10*/  UISETP.NE.AND UP0, UPT, UR15, 0x1, UPT ;  /* 0x000000010f00788c */ /* 0x000fe4000bf05270 */
[----:B------:R-:W-:Y:S02]  /*4b20*/  UPLOP3.LUT UP4, UPT, UPT, UPT, UPT, 0x40, 0x4 ;  /* 0x000000000004789c */ /* 0x000fe40003f8e870 */
[----:B------:R-:W-:Y:S01]  /*4b30*/  UISETP.GE.AND UP1, UPT, UR42, 0x1, UPT ;  /* 0x000000012a00788c */ /* 0x000fe2000bf26270 */
[----:B------:R-:W2:Y:S01]  /*4b40*/  LDCU.64 UR22, c[0x0][0xb28] ;  /* 0x00016500ff1677ac */ /* 0x000ea20008000a00 */
[----:B------:R-:W-:-:S02]  /*4b50*/  UISETP.NE.AND.EX UP6, UPT, UR31, URZ, UPT, UP6 ;  /* 0x000000ff1f00728c */ /* 0x000fc4000bfc5360 */
[----:B------:R-:W-:Y:S02]  /*4b60*/  UPRMT UR40, UR10, 0x654, UR40 ;  /* 0x000006540a287896 */ /* 0x000fe40008000028 */
[----:B------:R-:W-:Y:S02]  /*4b70*/  UPRMT UR43, UR10, 0x654, UR25 ;  /* 0x000006540a2b7896 */ /* 0x000fe40008000019 */
[----:B------:R-:W-:Y:S02]  /*4b80*/  UPRMT UR41, UR10, 0x654, UR17 ;  /* 0x000006540a297896 */ /* 0x000fe40008000011 */
[----:B------:R-:W-:Y:S02]  /*4b90*/  USHF.R.U32.HI UR45, URZ, UR33, UR45 ;  /* 0x00000021ff2d7299 */ /* 0x000fe4000801162d */
[----:B-1----:R-:W-:Y:S02]  /*4ba0*/  USHF.R.U32.HI UR44, URZ, UR46, UR44 ;  /* 0x0000002eff2c7299 */ /* 0x002fe4000801162c */
[----:B------:R-:W-:-:S02]  /*4bb0*/  UISETP.NE.AND UP0, UPT, UR34, 0x1, UPT ;  /* 0x000000012200788c */ /* 0x000fc4000bf05270 */
[----:B----4-:R-:W-:-:S11]  /*4bc0*/  UISETP.NE.AND UP3, UPT, UR4, 0x1, UPT ;  /* 0x000000010400788c */ /* 0x010fd6000bf65270 */
.L_x_102:
[C---:B------:R-:W-:Y:S02]  /*4bd0*/  LEA R8, R10.reuse, UR21, 0x3 ;  /* 0x000000150a087c11 */ /* 0x040fe4000f8e18ff */
[----:B------:R-:W-:Y:S02]  /*4be0*/  SHF.L.U32 R0, R9, 0x1f, RZ ;  /* 0x0000001f09007819 */ /* 0x000fe400000006ff */
[----:B------:R-:W-:Y:S02]  /*4bf0*/  LEA R4, R10, UR21, 0x4 ;  /* 0x000000150a047c11 */ /* 0x000fe4000f8e20ff */
[----:B-1----:R-:W1:Y:S02]  /*4c00*/  SYNCS.PHASECHK.TRANS64.TRYWAIT P0, [R8+URZ+0x190], R0 ;  /* 0x00019000080075a7 */ /* 0x002e6400080011ff */
[----:B-1----:R-:W-:Y:S05]  /*4c10*/  @!P0 BRA `(.L_x_93) ;  /* 0x0000004400f88947 */ /* 0x002fea0003800000 */
.L_x_208:
[----:B------:R-:W3:Y:S01]  /*4c20*/  LDS.128 R4, [R4+0x220] ;  /* 0x0002200004047984 */ /* 0x000ee20000000c00 */
[----:B------:R-:W-:Y:S01]  /*4c30*/  UISETP.GE.AND UP0, UPT, UR42, 0x1, UPT ;  /* 0x000000012a00788c */ /* 0x000fe2000bf06270 */
[----:B------:R-:W-:Y:S01]  /*4c40*/  @!PT LDS RZ, [RZ] ;  /* 0x00000000fffff984 */ /* 0x000fe20000000800 */
[----:B------:R-:W-:Y:S01]  /*4c50*/  @!PT LDS RZ, [RZ] ;  /* 0x00000000fffff984 */ /* 0x000fe20000000800 */
[----:B------:R-:W-:Y:S01]  /*4c60*/  @!PT LDS RZ, [RZ] ;  /* 0x00000000fffff984 */ /* 0x000fe20000000800 */
[----:B------:R-:W-:Y:S01]  /*4c70*/  @!PT LDS RZ, [RZ] ;  /* 0x00000000fffff984 */ /* 0x000fe20000000800 */
[----:B------:R4:W-:Y:S06]  /*4c80*/  MEMBAR.ALL.CTA ;  /* 0x0000000000007992 */ /* 0x0009ec0000008000 */
[----:B----4-:R-:W4:Y:S01]  /*4c90*/  FENCE.VIEW.ASYNC.S ;  /* 0x00000000000073c6 */ /* 0x010f220000000000 */
[----:B---3--:R-:W-:Y:S11]  /*4ca0*/  LOP3.LUT P0, RZ, R6, 0x1, RZ, 0xc0, !PT ;  /* 0x0000000106ff7812 */ /* 0x008ff6000780c0ff */
[----:B------:R-:W-:Y:S02]  /*4cb0*/  @!UPT UIADD3 URZ, UPT, UPT, URZ, URZ, URZ ;  /* 0x000000fffffff290 */ /* 0x000fe4000fffe0ff */
[----:B----4-:R-:W-:Y:S01]  /*4cc0*/  VOTEU.ANY UP1, P0 ;  /* 0x0000000000ff7886 */ /* 0x010fe20000020100 */
[----:B------:R-:W-:Y:S11]  /*4cd0*/  PLOP3.LUT P0, PT, PT, PT, UP1, 0x80, 0x8 ;  /* 0x000000000008781c */ /* 0x000ff60003f0f018 */
[----:B------:R-:W-:Y:S02]  /*4ce0*/  @!UPT UIADD3 URZ, UPT, UPT, URZ, URZ, URZ ;  /* 0x000000fffffff290 */ /* 0x000fe4000fffe0ff */
[----:B-1----:R-:W-:Y:S02]  /*4cf0*/  @P0 SHF.R.U32.HI R0, RZ, 0x10, R5 ;  /* 0x00000010ff000819 */ /* 0x002fe40000011605 */
[----:B------:R-:W-:Y:S02]  /*4d00*/  @P0 MOV R2, R4 ;  /* 0x0000000400020202 */ /* 0x000fe40000000f00 */
[----:B------:R-:W-:Y:S01]  /*4d10*/  @P0 R2UR UR4, R0 ;  /* 0x00000000000402ca */ /* 0x000fe200000e0000 */
[----:B------:R-:W-:Y:S01]  /*4d20*/  VIADD R0, R8, 0x1a0 ;  /* 0x000001a008007836 */ /* 0x000fe20000000000 */
[----:B------:R-:W-:Y:S02]  /*4d30*/  @P0 LOP3.LUT R4, R5, 0xffff, RZ, 0xc0, !PT ;  /* 0x0000ffff05040812 */ /* 0x000fe400078ec0ff */
[----:B------:R-:W-:Y:S02]  /*4d40*/  @P0 R2UR UR6, R2 ;  /* 0x00000000020602ca */ /* 0x000fe400000e0000 */
[----:B------:R-:W-:Y:S02]  /*4d50*/  PRMT R0, RZ, 0x654, R0 ;  /* 0x00000654ff007816 */ /* 0x000fe40000000000 */
[----:B------:R-:W-:Y:S02]  /*4d60*/  @P0 R2UR UR5, R4 ;  /* 0x00000000040502ca */ /* 0x000fe400000e0000 */
[----:B------:R1:W-:Y:S03]  /*4d70*/  SYNCS.ARRIVE.TRANS64.RED.A1T0 RZ, [R0+URZ], RZ ;  /* 0x000000ff00ff79a7 */ /* 0x0003e600081004ff */
[----:B------:R-:W-:Y:S04]  /*4d80*/  @UP1 UMOV UR29, UR4 ;  /* 0x00000004001d1c82 */ /* 0x000fe80008000000 */
[----:B------:R-:W-:Y:S04]  /*4d90*/  @UP1 UMOV UR14, UR6 ;  /* 0x00000006000e1c82 */ /* 0x000fe80008000000 */
[----:B------:R-:W-:Y:S01]  /*4da0*/  @UP1 UMOV UR13, UR5 ;  /* 0x00000005000d1c82 */ /* 0x000fe20008000000 */
[----:B------:R-:W-:Y:S05]  /*4db0*/  BRA.U !UP0, `(.L_x_94) ;  /* 0x0000000108c07547 */ /* 0x000fea000b800000 */
[----:B------:R-:W-:Y:S02]  /*4dc0*/  UIMAD.WIDE.U32 UR8, UR13, UR35, URZ ;  /* 0x000000230d0872a5 */ /* 0x000fe4000f8e00ff */
[----:B------:R-:W-:Y:S02]  /*4dd0*/  UP2UR UR12, UPR, URZ, 0x4 ;  /* 0x00000004ff0c7883 */ /* 0x000fe40008000000 */
[----:B------:R-:W-:Y:S02]  /*4de0*/  UISETP.NE.AND UP2, UPT, UR34, 0x1, UPT ;  /* 0x000000012200788c */ /* 0x000fe4000bf45270 */
[----:B------:R-:W-:Y:S02]  /*4df0*/  UIMAD.WIDE.U32 UR10, UR14, UR32, URZ ;  /* 0x000000200e0a72a5 */ /* 0x000fe4000f8e00ff */
[----:B------:R-:W-:Y:S02]  /*4e00*/  USEL UR4, UR37, UR44, !UP2 ;  /* 0x0000002c25047287 */ /* 0x000fe4000d000000 */
[----:B------:R-:W-:Y:S02]  /*4e10*/  UISETP.NE.AND UP0, UPT, UR15, 0x1, UPT ;  /* 0x000000010f00788c */ /* 0x000fe4000bf05270 */
[----:B------:R-:W-:Y:S02]  /*4e20*/  UP2UR UR16, UPR, URZ, 0x2 ;  /* 0x00000002ff107883 */ /* 0x000fe40008000000 */
[----:B------:R-:W-:Y:S02]  /*4e30*/  UISETP.NE.AND UP1, UPT, UR42, 0x1, UPT ;  /* 0x000000012a00788c */ /* 0x000fe4000bf25270 */
[----:B--2---:R-:W-:Y:S02]  /*4e40*/  UIMAD.WIDE.U32 UR18, UR4, UR22, URZ ;  /* 0x00000016041272a5 */ /* 0x004fe4000f8e00ff */
[----:B------:R-:W-:Y:S01]  /*4e50*/  USEL UR7, UR38, UR45, !UP0 ;  /* 0x0000002d26077287 */ /* 0x000fe2000c000000 */
[----:B------:R-:W-:Y:S02]  /*4e60*/  UMOV UR5, UR9 ;  /* 0x0000000900057c82 */ /* 0x000fe40008000000 */
[----:B------:R-:W-:Y:S02]  /*4e70*/  USHF.R.U32.HI UR6, URZ, UR46, UR5 ;  /* 0x0000002eff067299 */ /* 0x000fe40008011605 */
[----:B------:R-:W-:Y:S02]  /*4e80*/  UIMAD.WIDE.U32 UR26, UR7, UR22, URZ ;  /* 0x00000016071a72a5 */ /* 0x000fe4000f8e00ff */
[----:B------:R-:W-:Y:S02]  /*4e90*/  USEL UR6, UR13, UR6, !UP2 ;  /* 0x000000060d067287 */ /* 0x000fe4000d000000 */
[----:B------:R-:W-:Y:S01]  /*4ea0*/  UISETP.NE.AND UP2, UPT, UR12, URZ, UPT ;  /* 0x000000ff0c00728c */ /* 0x000fe2000bf45270 */
[----:B------:R-:W-:Y:S01]  /*4eb0*/  UMOV UR5, UR11 ;  /* 0x0000000b00057c82 */ /* 0x000fe20008000000 */
[----:B------:R-:W-:Y:S02]  /*4ec0*/  UIMAD.WIDE.U32 UR10, UR6, UR22, URZ ;  /* 0x00000016060a72a5 */ /* 0x000fe4000f8e00ff */
[----:B------:R-:W-:Y:S03]  /*4ed0*/  USHF.R.U32.HI UR8, URZ, UR33, UR5 ;  /* 0x00000021ff087299 */ /* 0x000fe60008011605 */
[----:B------:R-:W-:Y:S02]  /*4ee0*/  UMOV UR5, UR19 ;  /* 0x0000001300057c82 */ /* 0x000fe40008000000 */
[----:B------:R-:W-:Y:S03]  /*4ef0*/  @UP1 USHF.R.U32.HI UR4, URZ, UR23, UR5 ;  /* 0x00000017ff041299 */ /* 0x000fe60008011605 */
[----:B------:R-:W-:Y:S01]  /*4f00*/  UMOV UR5, UR27 ;  /* 0x0000001b00057c82 */ /* 0x000fe20008000000 */
[----:B------:R-:W-:Y:S02]  /*4f10*/  UIMAD UR4, UR42, UR4, URZ ;  /* 0x000000042a0472a4 */ /* 0x000fe4000f8e02ff */
[----:B------:R-:W-:Y:S02]  /*4f20*/  @UP1 USHF.R.U32.HI UR7, URZ, UR23, UR5 ;  /* 0x00000017ff071299 */ /* 0x000fe40008011605 */
[----:B------:R-:W-:Y:S02]  /*4f30*/  USEL UR5, UR14, UR8, !UP0 ;  /* 0x000000080e057287 */ /* 0x000fe4000c000000 */
[----:B------:R-:W-:Y:S02]  /*4f40*/  UIMAD UR8, UR42, UR7, URZ ;  /* 0x000000072a0872a4 */ /* 0x000fe4000f8e02ff */
[----:B------:R-:W-:Y:S03]  /*4f50*/  UISETP.GE.AND UP0, UPT, UR6, UR4, UPT ;  /* 0x000000040600728c */ /* 0x000fe6000bf06270 */
[----:B------:R-:W-:Y:S01]  /*4f60*/  UMOV UR4, UR11 ;  /* 0x0000000b00047c82 */ /* 0x000fe20008000000 */
[----:B------:R-:W-:Y:S02]  /*4f70*/  UISETP.GE.OR UP0, UPT, UR5, UR8, UP0 ;  /* 0x000000080500728c */ /* 0x000fe40008706670 */
[----:B------:R-:W-:Y:S02]  /*4f80*/  USHF.R.U32.HI UR4, URZ, UR23, UR4 ;  /* 0x00000017ff047299 */ /* 0x000fe40008011604 */
[----:B------:R-:W-:Y:S02]  /*4f90*/  UIMAD.WIDE.U32 UR8, UR5, UR22, URZ ;  /* 0x00000016050872a5 */ /* 0x000fe4000f8e00ff */
[----:B------:R-:W-:Y:S04]  /*4fa0*/  USEL UR10, UR6, UR4, !UP1 ;  /* 0x00000004060a7287 */ /* 0x000fe8000c800000 */
[----:B------:R-:W-:Y:S01]  /*4fb0*/  UIADD3 UR11, UPT, UPT, -UR10, URZ, URZ ;  /* 0x000000ff0a0b7290 */ /* 0x000fe2000fffe1ff */
[----:B------:R-:W-:Y:S02]  /*4fc0*/  @!UP0 UMOV UR4, UR9 ;  /* 0x0000000900048c82 */ /* 0x000fe40008000000 */
[----:B------:R-:W-:Y:S02]  /*4fd0*/  @!UP0 USHF.R.U32.HI UR4, URZ, UR23, UR4 ;  /* 0x00000017ff048299 */ /* 0x000fe40008011604 */
[----:B------:R-:W-:Y:S02]  /*4fe0*/  UIMAD UR8, UR42, UR11, UR6 ;  /* 0x0000000b2a0872a4 */ /* 0x000fe4000f8e0206 */
[----:B------:R-:W-:Y:S02]  /*4ff0*/  @!UP0 USEL UR4, UR5, UR4, !UP1 ;  /* 0x0000000405048287 */ /* 0x000fe4000c800000 */
[----:B------:R-:W-:Y:S02]  /*5000*/  UISETP.NE.AND UP1, UPT, UR16, URZ, UPT ;  /* 0x000000ff1000728c */ /* 0x000fe4000bf25270 */
[----:B------:R-:W-:Y:S02]  /*5010*/  @!UP0 UIMAD UR8, UR7, UR8, UR4 ;  /* 0x00000008070882a4 */ /* 0x000fe4000f8e0204 */
[----:B------:R-:W-:Y:S02]  /*5020*/  @!UP0 UIADD3 UR9, UPT, UPT, UR10, -UR4, URZ ;  /* 0x800000040a098290 */ /* 0x000fe4000fffe0ff */
[----:B------:R-:W-:Y:S02]  /*5030*/  UIADD3 UR4, UPT, UPT, -UR5, URZ, URZ ;  /* 0x000000ff05047290 */ /* 0x000fe4000fffe1ff */
[----:B------:R-:W-:Y:S02]  /*5040*/  UIADD3 UR7, UPT, UPT, -UR6, URZ, URZ ;  /* 0x000000ff06077290 */ /* 0x000fe4000fffe1ff */
[----:B------:R-:W-:Y:S02]  /*5050*/  @!UP0 UIMAD UR6, UR9, UR42, UR5 ;  /* 0x0000002a090682a4 */ /* 0x000fe4000f8e0205 */
[----:B------:R-:W-:Y:S02]  /*5060*/  UIMAD UR14, UR15, UR4, UR14 ;  /* 0x000000040f0e72a4 */ /* 0x000fe4000f8e020e */
[----:B------:R-:W-:Y:S01]  /*5070*/  UIMAD UR13, UR34, UR7, UR13 ;  /* 0x00000007220d72a4 */ /* 0x000fe2000f8e020d */
[----:B------:R-:W-:Y:S02]  /*5080*/  @!UP0 UMOV UR5, UR8 ;  /* 0x0000000800058c82 */ /* 0x000fe40008000000 */
[----:B------:R-:W-:Y:S02]  /*5090*/  UIMAD UR14, UR5, UR15, UR14 ;  /* 0x0000000f050e72a4 */ /* 0x000fe4000f8e020e */
[----:B------:R-:W-:Y:S11]  /*50a0*/  UIMAD UR13, UR6, UR34, UR13 ;  /* 0x00000022060d72a4 */ /* 0x000ff6000f8e020d */
[----:B------:R-:W-:Y:S01]  /*50b0*/  @!UPT UIADD3 URZ, UPT, UPT, URZ, URZ, URZ ;  /* 0x000000fffffff290 */ /* 0x000fe2000fffe0ff */
.L_x_94:
[----:B------:R-:W3:Y:S01]  /*50c0*/  @!UP3 LDCU.128 UR8, c[0x0][0xb10] ;  /* 0x00016200ff08b7ac */ /* 0x000ee20008000c00 */
[----:B------:R-:W-:Y:S02]  /*50d0*/  ISETP.NE.U32.AND P0, PT, RZ, UR30, PT ;  /* 0x0000001eff007c0c */ /* 0x000fe4000bf05070 */
[----:B------:R-:W-:Y:S02]  /*50e0*/  SHF.L.U32 R4, R11, 0x1f, RZ ;  /* 0x0000001f0b047819 */ /* 0x000fe400000006ff */
[----:B------:R-:W-:Y:S01]  /*50f0*/  ISETP.NE.AND.EX P0, PT, RZ, UR31, PT, P0 ;  /* 0x0000001fff007c0c */ /* 0x000fe2000bf05300 */
[----:B------:R-:W4:Y:S01]  /*5100*/  @!UP3 LDCU UR5, c[0x0][0xb0c] ;  /* 0x00016180ff05b7ac */ /* 0x000f220008000800 */
[----:B------:R-:W-:Y:S02]  /*5110*/  USHF.L.U32 UR27, UR20, 0x6, URZ ;  /* 0x00000006141b7899 */ /* 0x000fe400080006ff */
[----:B------:R-:W-:Y:S02]  /*5120*/  UIMAD UR26, UR24, 0x60, URZ ;  /* 0x00000060181a78a4 */ /* 0x000fe4000f8e02ff */
[----:B---3--:R-:W-:Y:S07]  /*5130*/  UIMAD.WIDE.U32 UR6, UR14, UR8, URZ ;  /* 0x000000080e0672a5 */ /* 0x008fee000f8e00ff */
[----:B------:R-:W-:Y:S01]  /*5140*/  @!UP3 UMOV UR4, UR7 ;  /* 0x000000070004bc82 */ /* 0x000fe20008000000 */
[----:B----4-:R-:W-:Y:S02]  /*5150*/  @!UP3 UISETP.NE.AND UP0, UPT, UR5, 0x1, UPT ;  /* 0x000000010500b88c */ /* 0x010fe4000bf05270 */
[----:B------:R-:W-:Y:S02]  /*5160*/  @!UP3 USHF.R.U32.HI UR4, URZ, UR9, UR4 ;  /* 0x00000009ff04b299 */ /* 0x000fe40008011604 */
[----:B------:R-:W-:Y:S02]  /*5170*/  UIMAD.WIDE.U32 UR6, UR13, UR11, URZ ;  /* 0x0000000b0d0672a5 */ /* 0x000fe4000f8e00ff */
[----:B------:R-:W-:Y:S02]  /*5180*/  @!UP3 USEL UR8, UR14, UR4, !UP0 ;  /* 0x000000040e08b287 */ /* 0x000fe4000c000000 */
[----:B------:R-:W-:Y:S03]  /*5190*/  @!UP3 UISETP.NE.AND UP0, UPT, UR10, 0x1, UPT ;  /* 0x000000010a00b88c */ /* 0x000fe6000bf05270 */
[----:B------:R-:W-:Y:S02]  /*51a0*/  @!UP3 UMOV UR6, UR7 ;  /* 0x000000070006bc82 */ /* 0x000fe40008000000 */
[----:B------:R-:W3:Y:S02]  /*51b0*/  @!UP3 LDCU UR4, c[0x0][0xb20] ;  /* 0x00016400ff04b7ac */ /* 0x000ee40008000800 */
[----:B---3--:R-:W-:Y:S04]  /*51c0*/  @!UP3 USHF.R.U32.HI UR6, URZ, UR4, UR6 ;  /* 0x00000004ff06b299 */ /* 0x008fe80008011606 */
[----:B------:R-:W-:Y:S04]  /*51d0*/  @!UP3 USEL UR6, UR13, UR6, !UP0 ;  /* 0x000000060d06b287 */ /* 0x000fe8000c000000 */
[----:B------:R-:W-:Y:S02]  /*51e0*/  @!UP3 UIADD3 UR4, UPT, UPT, -UR8, UR6, URZ ;  /* 0x000000060804b290 */ /* 0x000fe4000fffe1ff */
[----:B------:R-:W-:Y:S02]  /*51f0*/  @!UP3 UIADD3 UR6, UPT, UPT, UR8, -UR6, URZ ;  /* 0x800000060806b290 */ /* 0x000fe4000fffe0ff */
[----:B------:R-:W-:Y:S02]  /*5200*/  @!UP3 UIMAD UR14, UR4, UR5, UR14 ;  /* 0x00000005040eb2a4 */ /* 0x000fe4000f8e020e */
[----:B------:R-:W-:Y:S01]  /*5210*/  @!UP3 UIMAD UR13, UR6, UR10, UR13 ;  /* 0x0000000a060db2a4 */ /* 0x000fe2000f8e020d */
[----:B------:R-:W-:Y:S11]  /*5220*/  BRA.U UP4, `(.L_x_95) ;  /* 0x0000000104107547 */ /* 0x000ff6000b800000 */
[----:B------:R-:W-:Y:S04]  /*5230*/  MOV R2, UR39 ;  /* 0x0000002700027c02 */ /* 0x000fe80008000f00 */
[----:B------:R-:W-:Y:S04]  /*5240*/  SHF.L.U32 R2, R2, 0x1f, RZ ;  /* 0x0000001f02027819 */ /* 0x000fe800000006ff */
[----:B------:R-:W3:Y:S02]  /*5250*/  SYNCS.PHASECHK.TRANS64.TRYWAIT P1, [UR21+0x188], R2 ;  /* 0x00018802ff0075a7 */ /* 0x000ee40008021115 */
[----:B---3--:R-:W-:Y:S05]  /*5260*/  @!P1 BRA `(.L_x_96) ;  /* 0x0000004000789947 */ /* 0x008fea0003800000 */
.L_x_95:
[----:B------:R-:W-:Y:S05]  /*5270*/  BRA.U !UP6, `(.L_x_97) ;  /* 0x000000010e387547 */ /* 0x000fea000b800000 */
[----:B------:R-:W-:Y:S01]  /*5280*/  UPLOP3.LUT UP2, UPT, UPT, UPT, UP5, 0x80, 0x8 ;  /* 0x000000000008789c */ /* 0x000fe20003f4f050 */
[----:B-1----:R-:W-:Y:S01]  /*5290*/  HFMA2 R0, -RZ, RZ, 0, 5.9604644775390625e-08 ;  /* 0x00000001ff007431 */ /* 0x002fe200000001ff */
[----:B------:R-:W1:Y:S01]  /*52a0*/  LDCU.64 UR8, c[0x0][0x358] ;  /* 0x00006b00ff0877ac */ /* 0x000e620008000a00 */
[----:B------:R-:W-:Y:S03]  /*52b0*/  IMAD.MOV.U32 R45, RZ, RZ, 0x1 ;  /* 0x00000001ff2d7424 */ /* 0x000fe600078e00ff */
[----:B------:R-:W-:Y:S05]  /*52c0*/  PLOP3.LUT P1, PT, PT, PT, UP2, 0x80, 0x8 ;  /* 0x000000000008781c */ /* 0x000fea0003f2f028 */
[----:B------:R-:W3:Y:S01]  /*52d0*/  @UP2 LDCU.64 UR4, c[0x0][0x888] ;  /* 0x00011100ff0427ac */ /* 0x000ee20008000a00 */
[----:B------:R-:W-:Y:S07]  /*52e0*/  @UP2 UIMAD UR6, UR36, UR30, URZ ;  /* 0x0000001e240622a4 */ /* 0x000fee000f8e02ff */
[----:B------:R-:W-:Y:S01]  /*52f0*/  @!P1 PRMT R45, R0, 0x7610, R45 ;  /* 0x00007610002d9816 */ /* 0x000fe2000000002d */
[----:B---3--:R-:W-:Y:S06]  /*5300*/  @UP2 UIMAD.WIDE UR4, UR6, 0x4, UR4 ;  /* 0x00000004060428a5 */ /* 0x008fec000f8e0204 */
[----:B------:R-:W-:Y:S01]  /*5310*/  IMAD.U32 R6, RZ, RZ, UR4 ;  /* 0x00000004ff067e24 */ /* 0x000fe2000f8e00ff */
[----:B------:R-:W-:Y:S04]  /*5320*/  MOV R7, UR5 ;  /* 0x0000000500077c02 */ /* 0x000fe80008000f00 */
[----:B------:R-:W3:Y:S01]  /*5330*/  @!UP2 LDCU UR4, c[0x0][0x880] ;  /* 0x00011000ff04a7ac */ /* 0x000ee20008000800 */
[----:B-1---5:R4:W5:Y:S02]  /*5340*/  @P1 LDG.E R25, desc[UR8][R6.64] ;  /* 0x0000000806191981 */ /* 0x022964000c1e1900 */
[----:B---34-:R-:W-:Y:S07]  /*5350*/  @!P1 IMAD.U32 R25, RZ, RZ, UR4 ;  /* 0x00000004ff199e24 */ /* 0x018fee000f8e00ff */
.L_x_97:
[----:B-----5:R-:W-:Y:S01]  /*5360*/  @!P0 FSETP.EQ.AND P2, PT, R25, RZ, PT ;  /* 0x000000ff1900820b */ /* 0x020fe20003f42000 */
[----:B------:R-:W-:Y:S01]  /*5370*/  @!UPT UIADD3 URZ, UPT, UPT, URZ, URZ, URZ ;  /* 0x000000fffffff290 */ /* 0x000fe2000fffe0ff */
[----:B------:R-:W-:Y:S11]  /*5380*/  @!P0 BRA `(.L_x_98) ;  /* 0x0000000000148947 */ /* 0x000ff60003800000 */
[----:B------:R-:W-:Y:S02]  /*5390*/  LOP3.LUT P0, RZ, R45, 0xff, RZ, 0xc0, !PT ;  /* 0x000000ff2dff7812 */ /* 0x000fe4000780c0ff */
[----:B------:R-:W-:Y:S04]  /*53a0*/  PLOP3.LUT P2, PT, PT, PT, UP2, 0x80, 0x8 ;  /* 0x000000000008781c */ /* 0x000fe80003f4f028 */
[----:B------:R-:W-:Y:S07]  /*53b0*/  PLOP3.LUT P2, PT, P2, PT, PT, 0x8, 0x80 ;  /* 0x000000000080781c */ /* 0x000fee000174e170 */
[----:B------:R-:W-:Y:S11]  /*53c0*/  @P0 FSETP.EQ.AND P2, PT, R25, RZ, PT ;  /* 0x000000ff1900020b */ /* 0x000ff60003f42000 */
[----:B------:R-:W-:Y:S02]  /*53d0*/  @!UPT UIADD3 URZ, UPT, UPT, URZ, URZ, URZ ;  /* 0x000000fffffff290 */ /* 0x000fe4000fffe0ff */
.L_x_98:
[----:B------:R-:W3:Y:S01]  /*53e0*/  SYNCS.PHASECHK.TRANS64.TRYWAIT P0, [UR21+0x168], R4 ;  /* 0x00016804ff0075a7 */ /* 0x000ee20008001115 */
[----:B------:R-:W-:Y:S04]  /*53f0*/  ELECT P1, URZ, PT ;  /* 0x0000000000ff782f */ /* 0x000fe80003820000 */
[----:B------:R-:W-:Y:S01]  /*5400*/  PLOP3.LUT P1, PT, P2, P1, PT, 0xf2, 0x2f ;  /* 0x00000000002f781c */ /* 0x000fe20001723e72 */
[----:B------:R-:W-:Y:S01]  /*5410*/  @!UPT UIADD3 URZ, UPT, UPT, URZ, URZ, URZ ;  /* 0x000000fffffff290 */ /* 0x000fe2000fffe0ff */
[----:B---3--:R-:W-:Y:S11]  /*5420*/  @!P0 BRA `(.L_x_99) ;  /* 0x0000004000208947 */ /* 0x008ff60003800000 */
.L_x_211:
[----:B-1----:R-:W-:Y:S01]  /*5430*/  @!P1 IADD3 R2, P0, PT, R12, 0x580, RZ ;  /* 0x000005800c029810 */ /* 0x002fe20007f1e0ff */
[----:B------:R-:W-:Y:S01]  /*5440*/  VOTEU.ALL UP0, P1 ;  /* 0x0000000000ff7886 */ /* 0x000fe20000800000 */
[----:B------:R-:W-:Y:S01]  /*5450*/  UMOV UR6, 0x0 ;  /* 0x0000000000067882 */ /* 0x000fe20000000000 */
[----:B------:R-:W-:Y:S01]  /*5460*/  UMOV UR7, 0x10000000 ;  /* 0x1000000000077882 */ /* 0x000fe20000000000 */
[----:B------:R-:W-:Y:S01]  /*5470*/  @!P1 R2UR UR5, R2 ;  /* 0x00000000020592ca */ /* 0x000fe200000e0000 */
[----:B------:R-:W-:Y:S01]  /*5480*/  @!P1 IMAD.X R0, RZ, RZ, R13, P0 ;  /* 0x000000ffff009224 */ /* 0x000fe200000e060d */
[----:B------:R-:W-:Y:S01]  /*5490*/  @!UP0 UIADD3 UR24, UPT, UPT, UR21, 0x400, URZ ;  /* 0x0000040015188890 */ /* 0x000fe2000fffe0ff */
[----:B------:R-:W-:Y:S01]  /*54a0*/  VOTEU.ALL UP0, P1 ;  /* 0x0000000000ff7886 */ /* 0x000fe20000800000 */
[----:B------:R-:W-:Y:S02]  /*54b0*/  UMOV UR28, UR36 ;  /* 0x00000024001c7c82 */ /* 0x000fe40008000000 */
[----:B------:R-:W-:Y:S01]  /*54c0*/  @!P1 R2UR UR4, R0 ;  /* 0x00000000000492ca */ /* 0x000fe200000e0000 */
[----:B------:R-:W-:Y:S06]  /*54d0*/  @!P1 IMAD.MOV.U32 R0, RZ, RZ, 0x1000 ;  /* 0x00001000ff009424 */ /* 0x000fec00078e00ff */
[----:B------:R-:W-:Y:S06]  /*54e0*/  IMAD.U32 R6, RZ, RZ, UR5 ;  /* 0x00000005ff067e24 */ /* 0x000fec000f8e00ff */
[----:B------:R-:W-:Y:S01]  /*54f0*/  IMAD.U32 R7, RZ, RZ, UR4 ;  /* 0x00000004ff077e24 */ /* 0x000fe2000f8e00ff */
[----:B------:R-:W-:Y:S04]  /*5500*/  @!P1 R2UR UR4, R6 ;  /* 0x00000000060492ca */ /* 0x000fe800000e0000 */
[----:B------:R-:W-:Y:S11]  /*5510*/  @!P1 R2UR UR5, R7 ;  /* 0x00000000070592ca */ /* 0x000ff600000e0000 */
[----:B------:R-:W-:Y:S02]  /*5520*/  @!UPT UIADD3 URZ, UPT, UPT, URZ, URZ, URZ ;  /* 0x000000fffffff290 */ /* 0x000fe4000fffe0ff */
[----:B------:R1:W-:Y:S01]  /*5530*/  @!UP0 UTMALDG.3D [UR24], [UR4], desc[UR6] ;  /* 0x00000618040085b4 */ /* 0x0003e20008011000 */
[----:B------:R1:W-:Y:S01]  /*5540*/  @!P1 SYNCS.ARRIVE.TRANS64.RED.A0TR RZ, [UR21+0x150], R0 ;  /* 0x00015000ffff99a7 */ /* 0x0003e20008300415 */
[----:B------:R-:W-:Y:S01]  /*5550*/  SYNCS.ARRIVE.TRANS64.RED.A1T0 RZ, [UR43], RZ ;  /* 0x000000ffffff79a7 */ /* 0x000fe2000810042b */
[----:B------:R-:W3:Y:S02]  /*5560*/  SYNCS.PHASECHK.TRANS64.TRYWAIT P0, [UR21+0x170], R4 ;  /* 0x00017004ff0075a7 */ /* 0x000ee40008001115 */
[----:B-1-3--:R-:W-:Y:S05]  /*5570*/  @!P0 BRA `(.L_x_100) ;  /* 0x0000003c00e48947 */ /* 0x00afea0003800000 */
.L_x_213:
[----:B------:R-:W-:Y:S01]  /*5580*/  @!P1 IADD3 R2, P0, PT, R12, 0x580, RZ ;  /* 0x000005800c029810 */ /* 0x000fe20007f1e0ff */
[----:B------:R-:W-:Y:S01]  /*5590*/  VOTEU.ALL UP0, P1 ;  /* 0x0000000000ff7886 */ /* 0x000fe20000800000 */
[----:B------:R-:W-:Y:S01]  /*55a0*/  UMOV UR6, 0x0 ;  /* 0x0000000000067882 */ /* 0x000fe20000000000 */
[----:B------:R-:W-:Y:S01]  /*55b0*/  UMOV UR7, 0x10000000 ;  /* 0x1000000000077882 */ /* 0x000fe20000000000 */
[----:B------:R-:W-:Y:S01]  /*55c0*/  @!P1 R2UR UR5, R2 ;  /* 0x00000000020592ca */ /* 0x000fe200000e0000 */
[----:B-1----:R-:W-:Y:S01]  /*55d0*/  @!P1 IMAD.X R0, RZ, RZ, R13, P0 ;  /* 0x000000ffff009224 */ /* 0x002fe200000e060d */
[----:B------:R-:W-:Y:S01]  /*55e0*/  @!UP0 UIADD3 UR18, UPT, UPT, UR26, 0x20, URZ ;  /* 0x000000201a128890 */ /* 0x000fe2000fffe0ff */
[----:B------:R-:W-:Y:S01]  /*55f0*/  VIADD R10, R10, 0x1 ;  /* 0x000000010a0a7836 */ /* 0x000fe20000000000 */
[----:B------:R-:W-:Y:S02]  /*5600*/  @!UP0 UIADD3 UR16, UPT, UPT, UR21, 0x1400, URZ ;  /* 0x0000140015108890 */ /* 0x000fe4000fffe0ff */
[----:B------:R-:W-:Y:S01]  /*5610*/  @!P1 R2UR UR4, R0 ;  /* 0x00000000000492ca */ /* 0x000fe200000e0000 */
[----:B------:R-:W-:Y:S01]  /*5620*/  VOTEU.ALL UP0, P1 ;  /* 0x0000000000ff7886 */ /* 0x000fe20000800000 */
[----:B------:R-:W-:Y:S01]  /*5630*/  @!P1 IMAD.MOV.U32 R0, RZ, RZ, 0x1000 ;  /* 0x00001000ff009424 */ /* 0x000fe200078e00ff */
[----:B------:R-:W-:Y:S01]  /*5640*/  UMOV UR19, UR27 ;  /* 0x0000001b00137c82 */ /* 0x000fe20008000000 */
[----:B------:R-:W-:Y:S03]  /*5650*/  UMOV UR20, UR36 ;  /* 0x0000002400147c82 */ /* 0x000fe60008000000 */
        /* <DEDUP_REMOVED lines=10> */
.L_x_215:
[----:B------:R-:W-:Y:S01]  /*5700*/  @!P1 IADD3 R2, P0, PT, R12, 0x580, RZ ;  /* 0x000005800c029810 */ /* 0x000fe20007f1e0ff */
[----:B------:R-:W-:Y:S01]  /*5710*/  VOTEU.ALL UP0, P1 ;  /* 0x0000000000ff7886 */ /* 0x000fe20000800000 */
[----:B------:R-:W-:Y:S01]  /*5720*/  UMOV UR6, 0x0 ;  /* 0x0000000000067882 */ /* 0x000fe20000000000 */
[----:B------:R-:W-:Y:S01]  /*5730*/  UMOV UR7, 0x10000000 ;  /* 0x1000000000077882 */ /* 0x000fe20000000000 */
[----:B------:R-:W-:Y:S01]  /*5740*/  @!P1 R2UR UR5, R2 ;  /* 0x00000000020592ca */ /* 0x000fe200000e0000 */
[----:B-1----:R-:W-:Y:S01]  /*5750*/  @!P1 IMAD.X R0, RZ, RZ, R13, P0 ;  /* 0x000000ffff009224 */ /* 0x002fe200000e060d */
[----:B------:R-:W-:Y:S01]  /*5760*/  @!UP0 UIADD3 UR10, UPT, UPT, UR26, 0x40, URZ ;  /* 0x000000401a0a8890 */ /* 0x000fe2000fffe0ff */
[----:B------:R-:W-:Y:S01]  /*5770*/  R2UR UR16, R47 ;  /* 0x000000002f1072ca */ /* 0x000fe200000e0000 */
[----:B------:R-:W-:Y:S01]  /*5780*/  @!UP0 UIADD3 UR8, UPT, UPT, UR21, 0x2400, URZ ;  /* 0x0000240015088890 */ /* 0x000fe2000fffe0ff */
[----:B------:R-:W-:Y:S01]  /*5790*/  ISETP.NE.AND P0, PT, R10, 0x2, PT ;  /* 0x000000020a00780c */ /* 0x000fe20003f05270 */
[----:B------:R-:W-:Y:S01]  /*57a0*/  @!UP0 UIADD3 UR9, UPT, UPT, UR21, 0x160, URZ ;  /* 0x0000016015098890 */ /* 0x000fe2000fffe0ff */
[----:B------:R-:W-:Y:S01]  /*57b0*/  @!P1 R2UR UR4, R0 ;  /* 0x00000000000492ca */ /* 0x000fe200000e0000 */
[----:B------:R-:W-:Y:S01]  /*57c0*/  VOTEU.ALL UP0, P1 ;  /* 0x0000000000ff7886 */ /* 0x000fe20000800000 */
[----:B------:R-:W-:Y:S01]  /*57d0*/  UMOV UR11, UR27 ;  /* 0x0000001b000b7c82 */ /* 0x000fe20008000000 */
[----:B------:R-:W-:Y:S01]  /*57e0*/  UMOV UR12, UR36 ;  /* 0x00000024000c7c82 */ /* 0x000fe20008000000 */
[----:B------:R-:W-:Y:S01]  /*57f0*/  SEL R0, RZ, 0x1, P0 ;  /* 0x00000001ff007807 */ /* 0x000fe20000000000 */
[----:B------:R-:W-:Y:S01]  /*5800*/  UIADD3 UR24, UPT, UPT, UR13, UR61, URZ ;  /* 0x0000003d0d187290 */ /* 0x000fe2000fffe0ff */
[----:B------:R-:W-:Y:S01]  /*5810*/  IMAD.U32 R4, RZ, RZ, UR5 ;  /* 0x00000005ff047e24 */ /* 0x000fe2000f8e00ff */
[----:B------:R-:W-:Y:S01]  /*5820*/  LOP3.LUT R11, R11, 0x1, RZ, 0x3c, !PT ;  /* 0x000000010b0b7812 */ /* 0x000fe200078e3cff */
[----:B------:R-:W-:Y:S01]  /*5830*/  UMOV UR36, UR29 ;  /* 0x0000001d00247c82 */ /* 0x000fe20008000000 */
[----:B------:R-:W-:Y:S01]  /*5840*/  LOP3.LUT R9, R9, R0, RZ, 0x3c, !PT ;  /* 0x0000000009097212 */ /* 0x000fe200078e3cff */
[----:B------:R-:W-:Y:S01]  /*5850*/  UIADD3 UR20, UPT, UPT, UR14, UR16, URZ ;  /* 0x000000100e147290 */ /* 0x000fe2000fffe0ff */
[----:B------:R-:W-:Y:S01]  /*5860*/  SEL R10, R10, RZ, P0 ;  /* 0x000000ff0a0a7207 */ /* 0x000fe20000000000 */
[----:B------:R-:W-:Y:S01]  /*5870*/  UPLOP3.LUT UP4, UPT, UPT, UPT, UPT, 0x80, 0x8 ;  /* 0x000000000008789c */ /* 0x000fe20003f8f070 */
[----:B------:R-:W-:Y:S01]  /*5880*/  IMAD.U32 R5, RZ, RZ, UR4 ;  /* 0x00000004ff057e24 */ /* 0x000fe2000f8e00ff */
[----:B------:R-:W-:Y:S04]  /*5890*/  @!P1 R2UR UR4, R4 ;  /* 0x00000000040492ca */ /* 0x000fe800000e0000 */
[----:B------:R-:W-:Y:S11]  /*58a0*/  @!P1 R2UR UR5, R5 ;  /* 0x00000000050592ca */ /* 0x000ff600000e0000 */
[----:B------:R-:W-:Y:S02]  /*58b0*/  @!UPT UIADD3 URZ, UPT, UPT, URZ, URZ, URZ ;  /* 0x000000fffffff290 */ /* 0x000fe4000fffe0ff */
[----:B------:R1:W-:Y:S01]  /*58c0*/  @!UP0 UTMALDG.3D [UR8], [UR4], desc[UR6] ;  /* 0x00000608040085b4 */ /* 0x0003e20008011000 */
[----:B------:R1:W-:Y:S01]  /*58d0*/  @!P1 SYNCS.ARRIVE.TRANS64.RED.A0TR RZ, [UR21+0x160], R3 ;  /* 0x00016003ffff99a7 */ /* 0x0003e20008300415 */
[----:B------:R-:W-:Y:S01]  /*58e0*/  SYNCS.ARRIVE.TRANS64.RED.A1T0 RZ, [UR40], RZ ;  /* 0x000000ffffff79a7 */ /* 0x000fe20008100428 */
[----:B------:R-:W-:Y:S05]  /*58f0*/  BRA.U UP1, `(.L_x_102) ;  /* 0xfffffff101b47547 */ /* 0x000fea000b83ffff */
[----:B------:R-:W-:-:S04]  /*5900*/  SHF.L.U32 R2, R11, 0x1f, RZ ;  /* 0x0000001f0b027819 */ /* 0x000fc800000006ff */
[----:B------:R-:W3:Y:S02]  /*5910*/  SYNCS.PHASECHK.TRANS64.TRYWAIT P0, [UR21+0x168], R2 ;  /* 0x00016802ff0075a7 */ /* 0x000ee40008001115 */
[----:B---3--:R-:W-:Y:S05]  /*5920*/  @!P0 BRA `(.L_x_103) ;  /* 0x0000003c00288947 */ /* 0x008fea0003800000 */
.L_x_217:
[----:B------:R-:W4:Y:S02]  /*5930*/  SYNCS.PHASECHK.TRANS64.TRYWAIT P0, [UR21+0x170], R2 ;  /* 0x00017002ff0075a7 */ /* 0x000f240008001115 */
[----:B----4-:R-:W-:Y:S05]  /*5940*/  @!P0 BRA `(.L_x_104) ;  /* 0x0000003c00388947 */ /* 0x010fea0003800000 */
.L_x_219:
[----:B---3--:R-:W-:-:S07]  /*5950*/  MOV R0, UR21 ;  /* 0x0000001500007c02 */ /* 0x008fce0008000f00 */
.L_x_105:
[----:B---3--:R-:W-:-:S04]  /*5960*/  SHF.L.U32 R2, R11, 0x1f, RZ ;  /* 0x0000001f0b027819 */ /* 0x008fc800000006ff */
[----:B------:R3:W4:Y:S03]  /*5970*/  SYNCS.PHASECHK.TRANS64.TRYWAIT P0, [R0+URZ+0x178], R2 ;  /* 0x00017802000075a7 */ /* 0x00072600080011ff */
[----:B----4-:R-:W-:Y:S05]  /*5980*/  @!P0 NANOSLEEP.SYNCS 0x989680 ;  /* 0x009896800000895d */ /* 0x010fea0003900000 */
[----:B------:R-:W4:Y:S02]  /*5990*/  @!P0 SYNCS.PHASECHK.TRANS64 P0, [R0+URZ+0x178], R2 ;  /* 0x00017802000085a7 */ /* 0x000f2400080010ff */
[----:B-12-4-:R-:W-:Y:S05]  /*59a0*/  @P0 EXIT ;  /* 0x000000000000094d */ /* 0x016fea0003800000 */
[----:B------:R-:W-:Y:S05]  /*59b0*/  BRA `(.L_x_105) ;  /* 0xfffffffc00e87947 */ /* 0x000fea000383ffff */
.L_x_92:
[----:B------:R-:W-:-:S06]  /*59c0*/  UISETP.GE.AND UP0, UPT, UR21, 0x4, UPT ;  /* 0x000000041500788c */ /* 0x000fcc000bf06270 */
[----:B------:R-:W-:-:S13]  /*59d0*/  PLOP3.LUT P0, PT, PT, PT, UP0, 0x80, 0x8 ;  /* 0x000000000008781c */ /* 0x000fda0003f0f008 */
[----:B------:R-:W-:Y:S05]  /*59e0*/  @!P0 EXIT ;  /* 0x000000000000894d */ /* 0x000fea0003800000 */
[----:B------:R-:W1:Y:S08]  /*59f0*/  S2UR UR4, SR_CgaCtaId ;  /* 0x00000000000479c3 */ /* 0x000e700000008800 */
[----:B------:R-:W-:Y:S01]  /*5a00*/  BAR.SYNC.DEFER_BLOCKING 0x6, 0xa0 ;  /* 0x0182800000007b1d */ /* 0x000fe20000010000 */
[C---:B------:R-:W-:Y:S01]  /*5a10*/  IMAD.SHL.U32 R3, R56.reuse, 0x20, RZ ;  /* 0x0000002038037824 */ /* 0x040fe200078e00ff */
[----:B------:R-:W-:Y:S01]  /*5a20*/  SHF.R.U32.HI R5, RZ, 0x1, R56 ;  /* 0x00000001ff057819 */ /* 0x000fe20000011638 */
[C---:B------:R-:W-:Y:S01]  /*5a30*/  IMAD.SHL.U32 R2, R56.reuse, 0x10, RZ ;  /* 0x0000001038027824 */ /* 0x040fe200078e00ff */
[C---:B------:R-:W-:Y:S01]  /*5a40*/  LOP3.LUT P0, RZ, R56.reuse, 0x4, RZ, 0xc0, !PT ;  /* 0x0000000438ff7812 */ /* 0x040fe2000780c0ff */
[----:B------:R-:W-:Y:S01]  /*5a50*/  IMAD.SHL.U32 R44, R56, 0x4, RZ ;  /* 0x00000004382c7824 */ /* 0x000fe200078e00ff */
[----:B------:R-:W-:-:S02]  /*5a60*/  UMOV UR44, 0x400 ;  /* 0x00000400002c7882 */ /* 0x000fc40000000000 */
[----:B------:R-:W2:Y:S01]  /*5a70*/  LDC.64 R42, c[0x0][0x8b0] ;  /* 0x00022c00ff2a7b82 */ /* 0x000ea20000000a00 */
[----:B------:R-:W-:Y:S01]  /*5a80*/  LOP3.LUT R4, R3, 0xc0, RZ, 0xc0, !PT ;  /* 0x000000c003047812 */ /* 0x000fe200078ec0ff */
[----:B------:R-:W-:Y:S01]  /*5a90*/  IMAD.MOV.U32 R55, RZ, RZ, 0x20 ;  /* 0x00000020ff377424 */ /* 0x000fe200078e00ff */
[----:B------:R-:W-:Y:S01]  /*5aa0*/  LOP3.LUT R2, R2, 0x600, RZ, 0xc0, !PT ;  /* 0x0000060002027812 */ /* 0x000fe200078ec0ff */
[----:B------:R-:W-:Y:S01]  /*5ab0*/  IMAD.MOV.U32 R54, RZ, RZ, 0x1 ;  /* 0x00000001ff367424 */ /* 0x000fe200078e00ff */
[----:B------:R-:W-:Y:S01]  /*5ac0*/  LOP3.LUT R44, R4, 0x18, R44, 0xf8, !PT ;  /* 0x00000018042c7812 */ /* 0x000fe200078ef82c */
[----:B------:R-:W-:Y:S01]  /*5ad0*/  IMAD.U32 R4, R56, 0x10000, RZ ;  /* 0x0001000038047824 */ /* 0x000fe200078e00ff */
[----:B------:R-:W-:Y:S01]  /*5ae0*/  LOP3.LUT R2, R2, 0x20, R3, 0xf8, !PT ;  /* 0x0000002002027812 */ /* 0x000fe200078ef803 */
[----:B------:R-:W3:Y:S01]  /*5af0*/  LDC.64 R40, c[0x0][0x8a8] ;  /* 0x00022a00ff287b82 */ /* 0x000ee20000000a00 */
[----:B------:R-:W-:Y:S01]  /*5b00*/  LOP3.LUT R44, R44, 0x8, R5, 0x78, !PT ;  /* 0x000000082c2c7812 */ /* 0x000fe200078e7805 */
[----:B------:R-:W-:Y:S01]  /*5b10*/  IMAD.MOV.U32 R22, RZ, RZ, RZ ;  /* 0x000000ffff167224 */ /* 0x000fe200078e00ff */
[----:B------:R-:W-:-:S02]  /*5b20*/  LOP3.LUT R3, R2, 0x100, R3, 0xf8, !PT ;  /* 0x0000010002037812 */ /* 0x000fc400078ef803 */
[----:B------:R-:W-:Y:S02]  /*5b30*/  CS2R R52, SRZ ;  /* 0x0000000000347805 */ /* 0x000fe4000001ff00 */
[----:B------:R-:W-:Y:S01]  /*5b40*/  LOP3.LUT R2, R4, 0x600000, RZ, 0xc0, !PT ;  /* 0x0060000004027812 */ /* 0x000fe200078ec0ff */
[----:B------:R-:W-:Y:S01]  /*5b50*/  IMAD.MOV.U32 R51, RZ, RZ, RZ ;  /* 0x000000ffff337224 */ /* 0x000fe200078e00ff */
[----:B------:R-:W-:Y:S01]  /*5b60*/  LOP3.LUT R44, R3, R44, RZ, 0xfc, !PT ;  /* 0x0000002c032c7212 */ /* 0x000fe200078efcff */
[----:B-1----:R-:W-:Y:S01]  /*5b70*/  ULEA UR44, UR4, UR44, 0x18 ;  /* 0x0000002c042c7291 */ /* 0x002fe2000f8ec0ff */
[----:B------:R-:W-:Y:S01]  /*5b80*/  LOP3.LUT R56, R56, 0x60, RZ, 0xc0, !PT ;  /* 0x0000006038387812 */ /* 0x000fe200078ec0ff */
[----:B------:R-:W1:Y:S01]  /*5b90*/  LDCU UR58, c[0x0][0x370] ;  /* 0x00006e00ff3a77ac */ /* 0x000e620008000800 */
[----:B------:R-:W-:Y:S01]  /*5ba0*/  SEL R55, R55, 0xffffffe0, !P0 ;  /* 0xffffffe037377807 */ /* 0x000fe20004000000 */
[----:B------:R-:W-:Y:S01]  /*5bb0*/  UIADD3 UR4, UPT, UPT, UR44, 0x400, URZ ;  /* 0x000004002c047890 */ /* 0x000fe2000fffe0ff */
[----:B------:R-:W4:Y:S04]  /*5bc0*/  LDCU UR43, c[0x0][0xb0c] ;  /* 0x00016180ff2b77ac */ /* 0x000f280008000800 */
[----:B------:R-:W1:Y:S01]  /*5bd0*/  LDS R0, [UR44+0x240] ;  /* 0x0002402cff007984 */ /* 0x000e620008000800 */
[----:B------:R-:W-:Y:S01]  /*5be0*/  IMAD.U32 R49, RZ, RZ, UR4 ;  /* 0x00000004ff317e24 */ /* 0x000fe2000f8e00ff */
[----:B------:R-:W1:Y:S01]  /*5bf0*/  LDCU UR39, c[0x0][0xb30] ;  /* 0x00016600ff2777ac */ /* 0x000e620008000800 */
[----:B------:R-:W1:Y:S01]  /*5c00*/  LDCU.64 UR56, c[0x0][0x888] ;  /* 0x00011100ff3877ac */ /* 0x000e620008000a00 */
[----:B------:R-:W1:Y:S01]  /*5c10*/  LDCU.64 UR40, c[0x0][0xb28] ;  /* 0x00016500ff2877ac */ /* 0x000e620008000a00 */
[----:B------:R-:W1:Y:S01]  /*5c20*/  LDCU.64 UR62, c[0x0][0x890] ;  /* 0x00011200ff3e77ac */ /* 0x000e620008000a00 */
[----:B------:R-:W1:Y:S01]  /*5c30*/  LDCU.128 UR52, c[0x0][0xb10] ;  /* 0x00016200ff3477ac */ /* 0x000e620008000c00 */
[----:B------:R-:W1:Y:S01]  /*5c40*/  LDCU UR47, c[0x0][0x374] ;  /* 0x00006e80ff2f77ac */ /* 0x000e620008000800 */
[----:B------:R-:W-:Y:S01]  /*5c50*/  UMOV UR46, URZ ;  /* 0x000000ff002e7c82 */ /* 0x000fe20008000000 */
[----:B------:R-:W-:Y:S01]  /*5c60*/  UMOV UR45, URZ ;  /* 0x000000ff002d7c82 */ /* 0x000fe20008000000 */
[----:B-1234-:R-:W-:-:S07]  /*5c70*/  IMAD.IADD R2, R0, 0x1, R2 ;  /* 0x0000000100027824 */ /* 0x01efce00078e0202 */
.L_x_142:
[C---:B-1----:R-:W-:Y:S02]  /*5c80*/  LEA R8, R51.reuse, UR44, 0x3 ;  /* 0x0000002c33087c11 */ /* 0x042fe4000f8e18ff */
[----:B------:R-:W-:Y:S02]  /*5c90*/  SHF.L.U32 R0, R52, 0x1f, RZ ;  /* 0x0000001f34007819 */ /* 0x000fe400000006ff */
[----:B------:R-:W-:Y:S02]  /*5ca0*/  LEA R4, R51, UR44, 0x4 ;  /* 0x0000002c33047c11 */ /* 0x000fe4000f8e20ff */
[----:B------:R-:W1:Y:S02]  /*5cb0*/  SYNCS.PHASECHK.TRANS64.TRYWAIT P0, [R8+URZ+0x190], R0 ;  /* 0x00019000080075a7 */ /* 0x000e6400080011ff */
[----:B-12---:R-:W-:Y:S05]  /*5cc0*/  @!P0 BRA `(.L_x_106) ;  /* 0x0000003800708947 */ /* 0x006fea0003800000 */
.L_x_220:
        /* <DEDUP_REMOVED lines=8> */
[----:B--2---:R-:W-:Y:S11]  /*5d50*/  LOP3.LUT P0, RZ, R6, 0x1, RZ, 0xc0, !PT ;  /* 0x0000000106ff7812 */ /* 0x004ff6000780c0ff */
[----:B------:R-:W-:Y:S02]  /*5d60*/  @!UPT UIADD3 URZ, UPT, UPT, URZ, URZ, URZ ;  /* 0x000000fffffff290 */ /* 0x000fe4000fffe0ff */
[----:B---3--:R-:W-:Y:S01]  /*5d70*/  VOTEU.ANY UP1, P0 ;  /* 0x0000000000ff7886 */ /* 0x008fe20000020100 */
[----:B------:R-:W-:Y:S01]  /*5d80*/  PLOP3.LUT P0, PT, PT, PT, UP1, 0x80, 0x8 ;  /* 0x000000000008781c */ /* 0x000fe20003f0f018 */
[----:B------:R-:W-:Y:S11]  /*5d90*/  UP2UR UR60, UPR, URZ, 0x2 ;  /* 0x00000002ff3c7883 */ /* 0x000ff60008000000 */
[----:B------:R-:W-:Y:S01]  /*5da0*/  @!UPT UIADD3 URZ, UPT, UPT, URZ, URZ, URZ ;  /* 0x000000fffffff290 */ /* 0x000fe2000fffe0ff */
        /* <DEDUP_REMOVED lines=13> */
[----:B------:R-:W2:Y:S01]  /*5e80*/  LDCU UR12, c[0x0][0xb20] ;  /* 0x00016400ff0c77ac */ /* 0x000ea20008000800 */
[----:B------:R-:W-:Y:S02]  /*5e90*/  UIMAD.WIDE.U32 UR4, UR47, UR55, URZ ;  /* 0x000000372f0472a5 */ /* 0x000fe4000f8e00ff */
[----:B------:R-:W-:Y:S02]  /*5ea0*/  UIMAD.WIDE.U32 UR6, UR58, UR52, URZ ;  /* 0x000000343a0672a5 */ /* 0x000fe4000f8e00ff */
[----:B------:R-:W-:Y:S02]  /*5eb0*/  UISETP.NE.AND UP0, UPT, UR54, 0x1, UPT ;  /* 0x000000013600788c */ /* 0x000fe4000bf05270 */
[----:B------:R-:W-:Y:S02]  /*5ec0*/  UIMAD.WIDE.U32 UR8, UR37, UR55, URZ ;  /* 0x00000037250872a5 */ /* 0x000fe4000f8e00ff */
[----:B------:R-:W-:Y:S02]  /*5ed0*/  UIMAD.WIDE.U32 UR10, UR38, UR52, URZ ;  /* 0x00000034260a72a5 */ /* 0x000fe4000f8e00ff */
[----:B------:R-:W-:Y:S02]  /*5ee0*/  UISETP.NE.AND UP1, UPT, UR43, 0x1, UPT ;  /* 0x000000012b00788c */ /* 0x000fe4000bf25270 */
[----:B------:R-:W-:Y:S01]  /*5ef0*/  UISETP.NE.AND UP2, UPT, UR42, 0x1, UPT ;  /* 0x000000012a00788c */ /* 0x000fe2000bf45270 */
[----:B------:R-:W-:Y:S02]  /*5f00*/  UMOV UR4, UR5 ;  /* 0x0000000500047c82 */ /* 0x000fe40008000000 */
[----:B--2---:R-:W-:Y:S03]  /*5f10*/  USHF.R.U32.HI UR5, URZ, UR12, UR4 ;  /* 0x0000000cff057299 */ /* 0x004fe60008011604 */
[----:B------:R-:W-:Y:S02]  /*5f20*/  UMOV UR4, UR7 ;  /* 0x0000000700047c82 */ /* 0x000fe40008000000 */
[----:B------:R-:W-:Y:S02]  /*5f30*/  USHF.R.U32.HI UR7, URZ, UR53, UR4 ;  /* 0x00000035ff077299 */ /* 0x000fe40008011604 */
[----:B------:R-:W-:Y:S02]  /*5f40*/  USEL UR4, UR47, UR5, !UP0 ;  /* 0x000000052f047287 */ /* 0x000fe4000c000000 */
[----:B------:R-:W-:Y:S01]  /*5f50*/  USEL UR7, UR58, UR7, !UP1 ;  /* 0x000000073a077287 */ /* 0x000fe2000c800000 */
[----:B------:R-:W-:Y:S01]  /*5f60*/  UMOV UR5, UR9 ;  /* 0x0000000900057c82 */ /* 0x000fe20008000000 */
[----:B------:R-:W-:Y:S02]  /*5f70*/  UIMAD.WIDE.U32 UR8, UR4, UR40, URZ ;  /* 0x00000028040872a5 */ /* 0x000fe4000f8e00ff */
[----:B------:R-:W-:Y:S03]  /*5f80*/  USHF.R.U32.HI UR6, URZ, UR12, UR5 ;  /* 0x0000000cff067299 */ /* 0x000fe60008011605 */
[----:B------:R-:W-:Y:S01]  /*5f90*/  UMOV UR5, UR11 ;  /* 0x0000000b00057c82 */ /* 0x000fe20008000000 */
[----:B------:R-:W-:Y:S02]  /*5fa0*/  UIMAD.WIDE.U32 UR10, UR7, UR40, URZ ;  /* 0x00000028070a72a5 */ /* 0x000fe4000f8e00ff */
[----:B------:R-:W-:Y:S02]  /*5fb0*/  USHF.R.U32.HI UR12, URZ, UR53, UR5 ;  /* 0x00000035ff0c7299 */ /* 0x000fe40008011605 */
[----:B------:R-:W-:Y:S01]  /*5fc0*/  USEL UR6, UR37, UR6, !UP0 ;  /* 0x0000000625067287 */ /* 0x000fe2000c000000 */
[----:B------:R-:W-:Y:S02]  /*5fd0*/  UMOV UR5, UR9 ;  /* 0x0000000900057c82 */ /* 0x000fe40008000000 */
[----:B------:R-:W-:Y:S01]  /*5fe0*/  UMOV UR10, UR11 ;  /* 0x0000000b000a7c82 */ /* 0x000fe20008000000 */
[----:B------:R-:W-:Y:S02]  /*5ff0*/  @UP2 USHF.R.U32.HI UR4, URZ, UR41, UR5 ;  /* 0x00000029ff042299 */ /* 0x000fe40008011605 */
[----:B------:R-:W-:Y:S02]  /*6000*/  @UP2 USHF.R.U32.HI UR7, URZ, UR41, UR10 ;  /* 0x00000029ff072299 */ /* 0x000fe4000801160a */
[----:B------:R-:W-:Y:S02]  /*6010*/  UIMAD UR4, UR42, UR4, URZ ;  /* 0x000000042a0472a4 */ /* 0x000fe4000f8e02ff */
[----:B------:R-:W-:Y:S02]  /*6020*/  UIMAD.WIDE.U32 UR10, UR6, UR40, URZ ;  /* 0x00000028060a72a5 */ /* 0x000fe4000f8e00ff */
[----:B------:R-:W-:Y:S02]  /*6030*/  USEL UR5, UR38, UR12, !UP1 ;  /* 0x0000000c26057287 */ /* 0x000fe4000c800000 */
[----:B------:R-:W-:Y:S02]  /*6040*/  UIMAD UR8, UR42, UR7, URZ ;  /* 0x000000072a0872a4 */ /* 0x000fe4000f8e02ff */
[----:B------:R-:W-:Y:S03]  /*6050*/  UISETP.GE.AND UP0, UPT, UR6, UR4, UPT ;  /* 0x000000040600728c */ /* 0x000fe6000bf06270 */
[----:B------:R-:W-:Y:S01]  /*6060*/  UMOV UR4, UR11 ;  /* 0x0000000b00047c82 */ /* 0x000fe20008000000 */
[----:B------:R-:W-:Y:S02]  /*6070*/  UISETP.GE.OR UP0, UPT, UR5, UR8, UP0 ;  /* 0x000000080500728c */ /* 0x000fe40008706670 */
[----:B------:R-:W-:Y:S02]  /*6080*/  USHF.R.U32.HI UR4, URZ, UR41, UR4 ;  /* 0x00000029ff047299 */ /* 0x000fe40008011604 */
[----:B------:R-:W-:Y:S02]  /*6090*/  UIMAD.WIDE.U32 UR8, UR5, UR40, URZ ;  /* 0x00000028050872a5 */ /* 0x000fe4000f8e00ff */
[----:B------:R-:W-:Y:S02]  /*60a0*/  USEL UR11, UR6, UR4, !UP2 ;  /* 0x00000004060b7287 */ /* 0x000fe4000d000000 */
[----:B------:R-:W-:Y:S02]  /*60b0*/  UIADD3 UR8, UPT, UPT, -UR5, URZ, URZ ;  /* 0x000000ff05087290 */ /* 0x000fe4000fffe1ff */
[----:B------:R-:W-:Y:S01]  /*60c0*/  UIADD3 UR10, UPT, UPT, -UR11, URZ, URZ ;  /* 0x000000ff0b0a7290 */ /* 0x000fe2000fffe1ff */
[----:B------:R-:W-:Y:S01]  /*60d0*/  @!UP0 UMOV UR4, UR9 ;  /* 0x0000000900048c82 */ /* 0x000fe20008000000 */
[----:B------:R-:W-:Y:S02]  /*60e0*/  UIADD3 UR9, UPT, UPT, -UR6, URZ, URZ ;  /* 0x000000ff06097290 */ /* 0x000fe4000fffe1ff */
[----:B------:R-:W-:Y:S02]  /*60f0*/  @!UP0 USHF.R.U32.HI UR4, URZ, UR41, UR4 ;  /* 0x00000029ff048299 */ /* 0x000fe40008011604 */
[----:B------:R-:W-:Y:S02]  /*6100*/  UIMAD UR10, UR42, UR10, UR6 ;  /* 0x0000000a2a0a72a4 */ /* 0x000fe4000f8e0206 */
[----:B------:R-:W-:Y:S04]  /*6110*/  @!UP0 USEL UR4, UR5, UR4, !UP2 ;  /* 0x0000000405048287 */ /* 0x000fe8000d000000 */
[----:B------:R-:W-:Y:S02]  /*6120*/  @!UP0 UIMAD UR10, UR7, UR10, UR4 ;  /* 0x0000000a070a82a4 */ /* 0x000fe4000f8e0204 */
[----:B------:R-:W-:Y:S02]  /*6130*/  @!UP0 UIADD3 UR11, UPT, UPT, UR11, -UR4, URZ ;  /* 0x800000040b0b8290 */ /* 0x000fe4000fffe0ff */
[----:B------:R-:W-:Y:S02]  /*6140*/  UIMAD UR7, UR43, UR8, UR38 ;  /* 0x000000082b0772a4 */ /* 0x000fe4000f8e0226 */
[----:B------:R-:W-:Y:S02]  /*6150*/  @!UP0 UIMAD UR6, UR11, UR42, UR5 ;  /* 0x0000002a0b0682a4 */ /* 0x000fe4000f8e0205 */
[----:B------:R-:W-:Y:S01]  /*6160*/  UIMAD UR4, UR54, UR9, UR37 ;  /* 0x00000009360472a4 */ /* 0x000fe2000f8e0225 */
[----:B------:R-:W-:Y:S02]  /*6170*/  @!UP0 UMOV UR5, UR10 ;  /* 0x0000000a00058c82 */ /* 0x000fe40008000000 */
[----:B------:R-:W-:Y:S02]  /*6180*/  UIMAD UR38, UR5, UR43, UR7 ;  /* 0x0000002b052672a4 */ /* 0x000fe4000f8e0207 */
[----:B------:R-:W-:Y:S11]  /*6190*/  UIMAD UR37, UR6, UR54, UR4 ;  /* 0x00000036062572a4 */ /* 0x000ff6000f8e0204 */
[----:B------:R-:W-:Y:S01]  /*61a0*/  @!UPT UIADD3 URZ, UPT, UPT, URZ, URZ, URZ ;  /* 0x000000fffffff290 */ /* 0x000fe2000fffe0ff */
.L_x_107:
[----:B------:R-:W-:Y:S01]  /*61b0*/  UISETP.NE.AND UP0, UPT, UR39, 0x1, UPT ;  /* 0x000000012700788c */ /* 0x000fe2000bf05270 */
[----:B------:R-:W-:Y:S01]  /*61c0*/  LOP3.LUT P0, RZ, R49, 0x1b0, RZ, 0xc0, !PT ;  /* 0x000001b031ff7812 */ /* 0x000fe2000780c0ff */
[----:B------:R-:W-:Y:S01]  /*61d0*/  USHF.L.U32 UR50, UR20, 0x6, URZ ;  /* 0x0000000614327899 */ /* 0x000fe200080006ff */
[----:B------:R-:W-:Y:S01]  /*61e0*/  BSSY.RECONVERGENT B6, `(.L_x_108) ;  /* 0x0000034000067945 */ /* 0x000fe20003800200 */
[----:B------:R-:W-:Y:S01]  /*61f0*/  UIMAD UR49, UR24, 0x60, URZ ;  /* 0x00000060183178a4 */ /* 0x000fe2000f8e02ff */
[----:B------:R-:W-:Y:S06]  /*6200*/  IADD3 R51, PT, PT, R51, 0x1, RZ ;  /* 0x0000000133337810 */ /* 0x000fec0007ffe0ff */
[----:B------:R-:W2:Y:S01]  /*6210*/  @!UP0 LDCU.128 UR12, c[0x0][0xb10] ;  /* 0x00016200ff0c87ac */ /* 0x000ea20008000c00 */
[----:B------:R-:W3:Y:S01]  /*6220*/  @!UP0 LDCU UR5, c[0x0][0xb0c] ;  /* 0x00016180ff0587ac */ /* 0x000ee20008000800 */
[----:B------:R-:W4:Y:S01]  /*6230*/  @!UP0 LDCU UR10, c[0x0][0xb20] ;  /* 0x00016400ff0a87ac */ /* 0x000f220008000800 */
[----:B--2---:R-:W-:Y:S02]  /*6240*/  UIMAD.WIDE.U32 UR8, UR38, UR12, URZ ;  /* 0x0000000c260872a5 */ /* 0x004fe4000f8e00ff */
[----:B------:R-:W-:Y:S02]  /*6250*/  UIMAD.WIDE.U32 UR6, UR37, UR15, URZ ;  /* 0x0000000f250672a5 */ /* 0x000fe4000f8e00ff */
[----:B------:R-:W-:Y:S03]  /*6260*/  @!UP0 UISETP.NE.AND UP1, UPT, UR14, 0x1, UPT ;  /* 0x000000010e00888c */ /* 0x000fe6000bf25270 */
[----:B------:R-:W-:Y:S01]  /*6270*/  @!UP0 UMOV UR4, UR9 ;  /* 0x0000000900048c82 */ /* 0x000fe20008000000 */
[----:B---3--:R-:W-:Y:S02]  /*6280*/  @!UP0 UISETP.NE.AND UP2, UPT, UR5, 0x1, UPT ;  /* 0x000000010500888c */ /* 0x008fe4000bf45270 */
[----:B------:R-:W-:Y:S01]  /*6290*/  @!UP0 USHF.R.U32.HI UR4, URZ, UR13, UR4 ;  /* 0x0000000dff048299 */ /* 0x000fe20008011604 */
[----:B------:R-:W-:Y:S02]  /*62a0*/  @!UP0 UMOV UR6, UR7 ;  /* 0x0000000700068c82 */ /* 0x000fe40008000000 */
[----:B----4-:R-:W-:Y:S02]  /*62b0*/  @!UP0 USHF.R.U32.HI UR6, URZ, UR10, UR6 ;  /* 0x0000000aff068299 */ /* 0x010fe40008011606 */
[----:B------:R-:W-:Y:S02]  /*62c0*/  @!UP0 USEL UR7, UR38, UR4, !UP2 ;  /* 0x0000000426078287 */ /* 0x000fe4000d000000 */
[----:B------:R-:W-:Y:S04]  /*62d0*/  @!UP0 USEL UR6, UR37, UR6, !UP1 ;  /* 0x0000000625068287 */ /* 0x000fe8000c800000 */
[----:B------:R-:W-:Y:S02]  /*62e0*/  @!UP0 UIADD3 UR4, UPT, UPT, -UR7, UR6, URZ ;  /* 0x0000000607048290 */ /* 0x000fe4000fffe1ff */
[----:B------:R-:W-:Y:S02]  /*62f0*/  @!UP0 UIADD3 UR6, UPT, UPT, UR7, -UR6, URZ ;  /* 0x8000000607068290 */ /* 0x000fe4000fffe0ff */
[----:B------:R-:W-:Y:S02]  /*6300*/  @!UP0 UIMAD UR38, UR4, UR5, UR38 ;  /* 0x00000005042682a4 */ /* 0x000fe4000f8e0226 */
[----:B------:R-:W-:Y:S01]  /*6310*/  @!UP0 UIMAD UR37, UR6, UR14, UR37 ;  /* 0x0000000e062582a4 */ /* 0x000fe2000f8e0225 */
[----:B------:R-:W-:Y:S11]  /*6320*/  @!P0 BRA `(.L_x_109) ;  /* 0x00000000007c8947 */ /* 0x000ff60003800000 */
[----:B------:R-:W2:Y:S01]  /*6330*/  LDCU.64 UR8, c[0x4][0x80] ;  /* 0x01001000ff0877ac */ /* 0x000ea20008000a00 */
[----:B------:R-:W-:Y:S01]  /*6340*/  MOV R16, 0x0 ;  /* 0x0000000000107802 */ /* 0x000fe20000000f00 */
[----:B------:R-:W-:Y:S02]  /*6350*/  HFMA2 R12, -RZ, RZ, 0, 5.9604644775390625e-08 ;  /* 0x00000001ff0c7431 */ /* 0x000fe400000001ff */
[----:B------:R-:W-:Y:S01]  /*6360*/  IMAD.MOV.U32 R8, RZ, RZ, 0x70 ;  /* 0x00000070ff087424 */ /* 0x000fe200078e00ff */
[----:B------:R3:W4:Y:S01]  /*6370*/  LDC.64 R14, c[0x4][R16] ;  /* 0x01000000100e7b82 */ /* 0x0007220000000a00 */
[----:B------:R-:W1:Y:S01]  /*6380*/  LDCU.64 UR6, c[0x4][0x88] ;  /* 0x01001100ff0677ac */ /* 0x000e620008000a00 */
[----:B------:R-:W-:Y:S01]  /*6390*/  IMAD.MOV.U32 R13, RZ, RZ, RZ ;  /* 0x000000ffff0d7224 */ /* 0x000fe200078e00ff */
[----:B------:R-:W1:Y:S01]  /*63a0*/  LDCU.64 UR4, c[0x4][0x8] ;  /* 0x01000100ff0477ac */ /* 0x000e620008000a00 */
[----:B--2---:R-:W-:Y:S01]  /*63b0*/  MOV R5, UR9 ;  /* 0x0000000900057c02 */ /* 0x004fe20008000f00 */
[----:B------:R-:W-:Y:S01]  /*63c0*/  IMAD.U32 R4, RZ, RZ, UR8 ;  /* 0x00000008ff047e24 */ /* 0x000fe2000f8e00ff */
[----:B-1----:R-:W-:Y:S01]  /*63d0*/  MOV R7, UR7 ;  /* 0x0000000700077c02 */ /* 0x002fe20008000f00 */
[----:B------:R-:W-:Y:S01]  /*63e0*/  IMAD.U32 R6, RZ, RZ, UR6 ;  /* 0x00000006ff067e24 */ /* 0x000fe2000f8e00ff */
[----:B------:R-:W-:Y:S01]  /*63f0*/  MOV R11, UR5 ;  /* 0x00000005000b7c02 */ /* 0x000fe20008000f00 */
[----:B------:R-:W-:Y:S02]  /*6400*/  IMAD.U32 R10, RZ, RZ, UR4 ;  /* 0x00000004ff0a7e24 */ /* 0x000fe4000f8e00ff */
[----:B------:R-:W-:Y:S07]  /*6410*/  LEPC R20, `(.L_x_110) ;  /* 0x000000001014794e */ /* 0x000fee0000000000 */
[----:B---345:R-:W-:Y:S05]  /*6420*/  CALL.ABS.NOINC R14 ;  /* 0x000000000e007343 */ /* 0x038fea0003c00000 */
.L_x_110:
[----:B------:R-:W1:Y:S01]  /*6430*/  LDCU.64 UR8, c[0x4][0x80] ;  /* 0x01001000ff0877ac */ /* 0x000e620008000a00 */
[----:B------:R-:W2:Y:S01]  /*6440*/  LDC.64 R16, c[0x4][R16] ;  /* 0x0100000010107b82 */ /* 0x000ea20000000a00 */
[----:B------:R-:W-:Y:S02]  /*6450*/  HFMA2 R12, -RZ, RZ, 0, 5.9604644775390625e-08 ;  /* 0x00000001ff0c7431 */ /* 0x000fe400000001ff */
[----:B------:R-:W-:Y:S02]  /*6460*/  IMAD.MOV.U32 R8, RZ, RZ, 0x70 ;  /* 0x00000070ff087424 */ /* 0x000fe400078e00ff */
[----:B------:R-:W-:Y:S01]  /*6470*/  IMAD.MOV.U32 R13, RZ, RZ, RZ ;  /* 0x000000ffff0d7224 */ /* 0x000fe200078e00ff */
[----:B------:R-:W3:Y:S01]  /*6480*/  LDCU.64 UR6, c[0x4][0x88] ;  /* 0x01001100ff0677ac */ /* 0x000ee20008000a00 */
[----:B------:R-:W4:Y:S01]  /*6490*/  LDCU.64 UR4, c[0x4][0x8] ;  /* 0x01000100ff0477ac */ /* 0x000f220008000a00 */
[----:B-1----:R-:W-:Y:S02]  /*64a0*/  MOV R4, UR8 ;  /* 0x0000000800047c02 */ /* 0x002fe40008000f00 */
[----:B------:R-:W-:Y:S02]  /*64b0*/  MOV R5, UR9 ;  /* 0x0000000900057c02 */ /* 0x000fe40008000f00 */
[----:B---3--:R-:W-:Y:S01]  /*64c0*/  MOV R7, UR7 ;  /* 0x0000000700077c02 */ /* 0x008fe20008000f00 */
[----:B------:R-:W-:Y:S01]  /*64d0*/  IMAD.U32 R6, RZ, RZ, UR6 ;  /* 0x00000006ff067e24 */ /* 0x000fe2000f8e00ff */
[----:B----4-:R-:W-:Y:S01]  /*64e0*/  MOV R11, UR5 ;  /* 0x00000005000b7c02 */ /* 0x010fe20008000f00 */
[----:B------:R-:W-:Y:S02]  /*64f0*/  IMAD.U32 R10, RZ, RZ, UR4 ;  /* 0x00000004ff0a7e24 */ /* 0x000fe4000f8e00ff */
[----:B------:R-:W-:Y:S07]  /*6500*/  LEPC R20, `(.L_x_109) ;  /* 0x000000001014794e */ /* 0x000fee0000000000 */
[----:B--2---:R-:W-:Y:S05]  /*6510*/  CALL.ABS.NOINC R16 ;  /* 0x0000000010007343 */ /* 0x004fea0003c00000 */
.L_x_109:
[----:B------:R-:W-:Y:S05]  /*6520*/  BSYNC.RECONVERGENT B6 ;  /* 0x0000000000067941 */ /* 0x000fea0003800200 */
.L_x_108:
[----:B------:R-:W-:Y:S01]  /*6530*/  R2UR UR4, R48 ;  /* 0x00000000300472ca */ /* 0x000fe200000e0000 */
[----:B------:R-:W-:Y:S01]  /*6540*/  UISETP.NE.U32.AND UP0, UPT, UR62, URZ, UPT ;  /* 0x000000ff3e00728c */ /* 0x000fe2000bf05070 */
[----:B------:R-:W-:Y:S02]  /*6550*/  ISETP.NE.U32.AND P4, PT, R42, RZ, PT ;  /* 0x000000ff2a00720c */ /* 0x000fe40003f85070 */
[----:B------:R-:W-:Y:S01]  /*6560*/  ISETP.NE.U32.AND P2, PT, RZ, UR56, PT ;  /* 0x00000038ff007c0c */ /* 0x000fe2000bf45070 */
[----:B------:R-:W-:Y:S01]  /*6570*/  UISETP.NE.AND.EX UP1, UPT, UR63, URZ, UPT, UP0 ;  /* 0x000000ff3f00728c */ /* 0x000fe2000bf25300 */
[----:B------:R-:W-:Y:S01]  /*6580*/  ISETP.NE.AND.EX P4, PT, R43, RZ, PT, P4 ;  /* 0x000000ff2b00720c */ /* 0x000fe20003f85340 */
[----:B------:R-:W-:Y:S01]  /*6590*/  UPLOP3.LUT UP0, UPT, UPT, UPT, UPT, 0x40, 0x4 ;  /* 0x000000000004789c */ /* 0x000fe20003f0e870 */
[----:B------:R-:W-:Y:S05]  /*65a0*/  ISETP.NE.AND.EX P2, PT, RZ, UR57, PT, P2 ;  /* 0x00000039ff007c0c */ /* 0x000fea000bf45320 */
[----:B------:R-:W-:Y:S06]  /*65b0*/  UISETP.NE.AND UP2, UPT, UR4, URZ, UPT ;  /* 0x000000ff0400728c */ /* 0x000fec000bf45270 */
[----:B------:R-:W-:Y:S05]  /*65c0*/  PLOP3.LUT P1, PT, PT, PT, UP2, 0x80, 0x8 ;  /* 0x000000000008781c */ /* 0x000fea0003f2f028 */
[----:B------:R-:W-:Y:S06]  /*65d0*/  @UP2 UPLOP3.LUT UP0, UPT, UPT, UPT, UP1, 0x80, 0x8 ;  /* 0x000000000008289c */ /* 0x000fec0003f0f010 */
[----:B------:R-:W-:Y:S01]  /*65e0*/  PLOP3.LUT P0, PT, PT, PT, UP0, 0x80, 0x8 ;  /* 0x000000000008781c */ /* 0x000fe20003f0f008 */
[----:B------:R-:W-:Y:S01]  /*65f0*/  @!UPT UIADD3 URZ, UPT, UPT, URZ, URZ, URZ ;  /* 0x000000fffffff290 */ /* 0x000fe2000fffe0ff */
[----:B------:R-:W-:Y:S11]  /*6600*/  BRA.U !UP1, `(.L_x_111) ;  /* 0x00000001093c7547 */ /* 0x000ff6000b800000 */
[----:B------:R-:W-:Y:S01]  /*6610*/  UISETP.NE.U32.AND UP0, UPT, UR56, URZ, UPT ;  /* 0x000000ff3800728c */ /* 0x000fe2000bf05070 */
[----:B-1----:R-:W-:Y:S01]  /*6620*/  HFMA2 R0, -RZ, RZ, 0, 5.9604644775390625e-08 ;  /* 0x00000001ff007431 */ /* 0x002fe200000001ff */
[----:B------:R-:W1:Y:S01]  /*6630*/  LDCU.64 UR8, c[0x0][0x358] ;  /* 0x00006b00ff0877ac */ /* 0x000e620008000a00 */
[----:B------:R-:W-:Y:S01]  /*6640*/  IMAD.MOV.U32 R45, RZ, RZ, 0x1 ;  /* 0x00000001ff2d7424 */ /* 0x000fe200078e00ff */
[----:B------:R-:W-:Y:S06]  /*6650*/  UISETP.NE.AND.EX UP0, UPT, UR57, URZ, UPT, UP0 ;  /* 0x000000ff3900728c */ /* 0x000fec000bf05300 */
[----:B------:R-:W-:Y:S05]  /*6660*/  PLOP3.LUT P3, PT, PT, PT, UP0, 0x80, 0x8 ;  /* 0x000000000008781c */ /* 0x000fea0003f6f008 */
[----:B------:R-:W2:Y:S01]  /*6670*/  @UP0 LDCU.64 UR4, c[0x0][0x888] ;  /* 0x00011100ff0407ac */ /* 0x000ea20008000a00 */
[----:B------:R-:W-:Y:S07]  /*6680*/  @UP0 UIMAD UR6, UR36, UR62, URZ ;  /* 0x0000003e240602a4 */ /* 0x000fee000f8e02ff */
[----:B------:R-:W-:Y:S01]  /*6690*/  @!P3 PRMT R45, R0, 0x7610, R45 ;  /* 0x00007610002db816 */ /* 0x000fe2000000002d */
[----:B--2---:R-:W-:Y:S06]  /*66a0*/  @UP0 UIMAD.WIDE UR4, UR6, 0x4, UR4 ;  /* 0x00000004060408a5 */ /* 0x004fec000f8e0204 */
[----:B------:R-:W-:Y:S01]  /*66b0*/  IMAD.U32 R4, RZ, RZ, UR4 ;  /* 0x00000004ff047e24 */ /* 0x000fe2000f8e00ff */
[----:B------:R-:W-:Y:S04]  /*66c0*/  MOV R5, UR5 ;  /* 0x0000000500057c02 */ /* 0x000fe80008000f00 */
[----:B------:R-:W2:Y:S01]  /*66d0*/  @!UP0 LDCU UR4, c[0x0][0x880] ;  /* 0x00011000ff0487ac */ /* 0x000ea20008000800 */
[----:B-1---5:R3:W5:Y:S02]  /*66e0*/  @P3 LDG.E R25, desc[UR8][R4.64] ;  /* 0x0000000804193981 */ /* 0x022764000c1e1900 */
[----:B--23--:R-:W-:Y:S02]  /*66f0*/  @!P3 IMAD.U32 R25, RZ, RZ, UR4 ;  /* 0x00000004ff19be24 */ /* 0x00cfe4000f8e00ff */
.L_x_111:
[----:B------:R-:W-:Y:S05]  /*6700*/  @!P4 BRA `(.L_x_112) ;  /* 0x000000000024c947 */ /* 0x000fea0003800000 */
[----:B------:R-:W-:Y:S01]  /*6710*/  ISETP.NE.U32.AND P3, PT, R40, RZ, PT ;  /* 0x000000ff2800720c */ /* 0x000fe20003f65070 */
[----:B------:R-:W2:Y:S03]  /*6720*/  LDCU.64 UR4, c[0x0][0x358] ;  /* 0x00006b00ff0477ac */ /* 0x000ea60008000a00 */
[----:B------:R-:W-:Y:S11]  /*6730*/  ISETP.NE.AND.EX P3, PT, R41, RZ, PT, P3 ;  /* 0x000000ff2900720c */ /* 0x000ff60003f65330 */
[----:B------:R-:W-:Y:S02]  /*6740*/  @!UPT UIADD3 URZ, UPT, UPT, URZ, URZ, URZ ;  /* 0x000000fffffff290 */ /* 0x000fe4000fffe0ff */
[----:B------:R-:W3:Y:S01]  /*6750*/  @P3 LDC.64 R4, c[0x0][0x8a8] ;  /* 0x00022a00ff043b82 */ /* 0x000ee20000000a00 */
[----:B-1----:R-:W-:Y:S04]  /*6760*/  @P3 IMAD R0, R42, UR36, RZ ;  /* 0x000000242a003c24 */ /* 0x002fe8000f8e02ff */
[----:B---3--:R-:W-:Y:S05]  /*6770*/  @P3 IMAD.WIDE R4, R0, 0x4, R4 ;  /* 0x0000000400043825 */ /* 0x008fea00078e0204 */
[----:B--2--5:R2:W5:Y:S02]  /*6780*/  @P3 LDG.E R23, desc[UR4][R4.64] ;  /* 0x0000000404173981 */ /* 0x024564000c1e1900 */
[----:B--2---:R-:W3:Y:S02]  /*6790*/  @!P3 LDC R23, c[0x0][0x8a0] ;  /* 0x00022800ff17bb82 */ /* 0x004ee40000000800 */
.L_x_112:
[----:B-----5:R-:W-:Y:S01]  /*67a0*/  FSETP.NEU.AND P3, PT, R25, RZ, PT ;  /* 0x000000ff1900720b */ /* 0x020fe20003f6d000 */
[----:B------:R-:W-:Y:S01]  /*67b0*/  IMAD.SHL.U32 R60, R44, 0x2, RZ ;  /* 0x000000022c3c7824 */ /* 0x000fe200078e00ff */
[----:B------:R-:W-:Y:S01]  /*67c0*/  SEL R5, RZ, 0xffffffff, P2 ;  /* 0xffffffffff057807 */ /* 0x000fe20001000000 */
[----:B------:R-:W-:Y:S01]  /*67d0*/  BSSY B1, `(.L_x_113) ;  /* 0x0000035000017945 */ /* 0x000fe20003800000 */
[----:B------:R-:W-:Y:S01]  /*67e0*/  @P1 LOP3.LUT P2, RZ, R45, 0xff, RZ, 0xc0, !PT ;  /* 0x000000ff2dff1812 */ /* 0x000fe2000784c0ff */
[----:B------:R-:W-:Y:S01]  /*67f0*/  VIADD R59, R60, UR44 ;  /* 0x0000002c3c3b7c36 */ /* 0x000fe20008000000 */
[----:B-1----:R-:W-:Y:S01]  /*6800*/  @P1 SEL R0, RZ, 0xffffffff, P3 ;  /* 0xffffffffff001807 */ /* 0x002fe20001800000 */
[----:B------:R-:W-:Y:S01]  /*6810*/  IMAD.MOV.U32 R61, RZ, RZ, 0x1 ;  /* 0x00000001ff3d7424 */ /* 0x000fe200078e00ff */
[----:B------:R-:W-:Y:S01]  /*6820*/  LOP3.LUT R54, R54, 0x1, RZ, 0x3c, !PT ;  /* 0x0000000136367812 */ /* 0x000fe200078e3cff */
[----:B------:R-:W-:Y:S01]  /*6830*/  IMAD.MOV.U32 R27, RZ, RZ, RZ ;  /* 0x000000ffff1b7224 */ /* 0x000fe200078e00ff */
[----:B------:R-:W-:Y:S02]  /*6840*/  @P0 SEL R0, R5, R0, !P2 ;  /* 0x0000000005000207 */ /* 0x000fe40005000000 */
[----:B------:R-:W-:Y:S02]  /*6850*/  CS2R R38, SRZ ;  /* 0x0000000000267805 */ /* 0x000fe4000001ff00 */
[----:B------:R-:W-:Y:S02]  /*6860*/  LEA R26, R22, UR44, 0x3 ;  /* 0x0000002c161a7c11 */ /* 0x000fe4000f8e18ff */
[----:B------:R-:W-:Y:S02]  /*6870*/  CS2R R36, SRZ ;  /* 0x0000000000247805 */ /* 0x000fe4000001ff00 */
[----:B------:R-:W-:Y:S02]  /*6880*/  @P1 LOP3.LUT R0, R0, 0x1, RZ, 0xc0, !PT ;  /* 0x0000000100001812 */ /* 0x000fe400078ec0ff */
[----:B------:R-:W-:Y:S02]  /*6890*/  CS2R R30, SRZ ;  /* 0x00000000001e7805 */ /* 0x000fe4000001ff00 */
[----:B------:R-:W-:Y:S02]  /*68a0*/  SHF.L.U32 R3, R53, 0x1f, RZ ;  /* 0x0000001f35037819 */ /* 0x000fe400000006ff */
[----:B------:R-:W-:Y:S02]  /*68b0*/  CS2R R28, SRZ ;  /* 0x00000000001c7805 */ /* 0x000fe4000001ff00 */
[----:B------:R-:W-:Y:S01]  /*68c0*/  ISETP.NE.U32.OR P5, PT, R0, 0x1, !P1 ;  /* 0x000000010000780c */ /* 0x000fe20004fa5470 */
[----:B------:R-:W-:Y:S01]  /*68d0*/  IMAD.IADD R58, R55, 0x1, R59 ;  /* 0x00000001373a7824 */ /* 0x000fe200078e023b */
[----:B------:R-:W-:Y:S02]  /*68e0*/  PLOP3.LUT P2, PT, PT, PT, UP1, 0x80, 0x8 ;  /* 0x000000000008781c */ /* 0x000fe40003f4f018 */
[----:B------:R-:W-:Y:S02]  /*68f0*/  LOP3.LUT P4, R50, R45, 0xff, RZ, 0xc0, !PT ;  /* 0x000000ff2d327812 */ /* 0x000fe4000788c0ff */
[----:B------:R-:W-:Y:S02]  /*6900*/  SEL R4, RZ, 0xffffffff, P3 ;  /* 0xffffffffff047807 */ /* 0x000fe40001800000 */
[----:B------:R-:W-:Y:S02]  /*6910*/  LEA.HI R24, R22, R22, RZ, 0x1 ;  /* 0x0000001616187211 */ /* 0x000fe400078f08ff */
[----:B------:R-:W-:Y:S03]  /*6920*/  P2R R57, PR, RZ, 0x20 ;  /* 0x00000020ff397803 */ /* 0x000fe60000000000 */
[----:B------:R-:W-:Y:S02]  /*6930*/  @P5 SHF.L.U32 R0, R54, 0x1f, RZ ;  /* 0x0000001f36005819 */ /* 0x000fe400000006ff */
[----:B------:R-:W-:Y:S02]  /*6940*/  @P2 SEL R4, R5, R4, !P4 ;  /* 0x0000000405042207 */ /* 0x000fe40006000000 */
[----:B------:R1:W2:Y:S02]  /*6950*/  @P5 SYNCS.PHASECHK.TRANS64.TRYWAIT P1, [UR44+0x150], R0 ;  /* 0x00015000ff0055a7 */ /* 0x0002a4000802112c */
[----:B------:R-:W-:Y:S04]  /*6960*/  LOP3.LUT R4, R4, 0x1, RZ, 0xc0, !PT ;  /* 0x0000000104047812 */ /* 0x000fe800078ec0ff */
[----:B------:R-:W-:Y:S04]  /*6970*/  ISETP.NE.U32.AND P2, PT, R4, 0x1, PT ;  /* 0x000000010400780c */ /* 0x000fe80003f45070 */
[----:B------:R-:W-:Y:S01]  /*6980*/  P2R R62, PR, RZ, 0x4 ;  /* 0x00000004ff3e7803 */ /* 0x000fe20000000000 */
[----:B------:R4:W3:Y:S01]  /*6990*/  SYNCS.PHASECHK.TRANS64.TRYWAIT P0, [R26+URZ+0x1b0], R3 ;  /* 0x0001b0031a0075a7 */ /* 0x0008e200080011ff */
[----:B-1----:R-:W-:Y:S02]  /*69a0*/  SHF.R.U32.HI R0, RZ, 0x1, R24 ;  /* 0x00000001ff007819 */ /* 0x002fe40000011618 */
[----:B------:R-:W-:Y:S03]  /*69b0*/  LOP3.LUT R24, R24, 0xffe, RZ, 0xc0, !PT ;  /* 0x00000ffe18187812 */ /* 0x000fe600078ec0ff */
[----:B------:R-:W-:Y:S02]  /*69c0*/  IMAD R0, R0, 0x60, R2 ;  /* 0x0000006000007824 */ /* 0x000fe400078e0202 */
[----:B------:R-:W-:Y:S04]  /*69d0*/  IMAD.IADD R24, R22, 0x1, -R24 ;  /* 0x0000000116187824 */ /* 0x000fe800078e0a18 */
[----:B------:R-:W-:Y:S01]  /*69e0*/  IMAD R24, R24, 0x100000, R0 ;  /* 0x0010000018187824 */ /* 0x000fe200078e0200 */
[----:B--2---:R-:W-:Y:S01]  /*69f0*/  @P5 SEL R61, RZ, 0x1, !P1 ;  /* 0x00000001ff3d5807 */ /* 0x004fe20004800000 */
[----:B----4-:R-:W-:Y:S06]  /*6a00*/  @!P5 BRA `(.L_x_114) ;  /* 0x000000000044d947 */ /* 0x010fec0003800000 */
[----:B------:R-:W-:Y:S01]  /*6a10*/  IMAD.MOV.U32 R38, RZ, RZ, RZ ;  /* 0x000000ffff267224 */ /* 0x000fe200078e00ff */
[----:B------:R-:W-:Y:S01]  /*6a20*/  ISETP.NE.AND P1, PT, R61, RZ, PT ;  /* 0x000000ff3d00720c */ /* 0x000fe20003f25270 */
[----:B------:R-:W-:Y:S01]  /*6a30*/  BSSY B0, `(.L_x_115) ;  /* 0x0000008000007945 */ /* 0x000fe20003800000 */
[----:B------:R-:W-:Y:S02]  /*6a40*/  CS2R R30, SRZ ;  /* 0x00000000001e7805 */ /* 0x000fe4000001ff00 */
[----:B------:R-:W-:Y:S02]  /*6a50*/  CS2R R28, SRZ ;  /* 0x00000000001c7805 */ /* 0x000fe4000001ff00 */
[----:B------:R-:W-:Y:S07]  /*6a60*/  CS2R R36, SRZ ;  /* 0x0000000000247805 */ /* 0x000fee000001ff00 */
[----:B------:R-:W-:Y:S05]  /*6a70*/  @P1 BRA `(.L_x_116) ;  /* 0x00000000000c1947 */ /* 0x000fea0003800000 */
[----:B------:R-:W-:Y:S04]  /*6a80*/  SHF.L.U32 R4, R54, 0x1f, RZ ;  /* 0x0000001f36047819 */ /* 0x000fe800000006ff */
[----:B------:R-:W1:Y:S02]  /*6a90*/  SYNCS.PHASECHK.TRANS64.TRYWAIT P1, [UR44+0x150], R4 ;  /* 0x00015004ff0075a7 */ /* 0x000e64000802112c */
[----:B-1----:R-:W-:Y:S05]  /*6aa0*/  @!P1 BRA `(.L_x_117) ;  /* 0x0000002c000c9947 */ /* 0x002fea0003800000 */
.L_x_116:
[----:B------:R-:W-:Y:S05]  /*6ab0*/  BSYNC B0 ;  /* 0x0000000000007941 */ /* 0x000fea0003800000 */
.L_x_115:
[----:B------:R-:W-:Y:S01]  /*6ac0*/  ISETP.NE.AND P1, PT, R62, RZ, PT ;  /* 0x000000ff3e00720c */ /* 0x000fe20003f25270 */
[----:B------:R-:W-:Y:S11]  /*6ad0*/  HFMA2 R27, -RZ, RZ, 0, 5.9604644775390625e-08 ;  /* 0x00000001ff1b7431 */ /* 0x000ff600000001ff */
[----:B------:R-:W-:Y:S01]  /*6ae0*/  @!UPT UIADD3 URZ, UPT, UPT, URZ, URZ, URZ ;  /* 0x000000fffffff290 */ /* 0x000fe2000fffe0ff */
[----:B------:R-:W-:Y:S05]  /*6af0*/  @P1 WARPSYNC.ALL ;  /* 0x0000000000001948 */ /* 0x000fea0003800000 */
[----:B------:R2:W4:Y:S04]  /*6b00*/  @P1 LDSM.16.M88.4 R28, [R60+UR44+0x400] ;  /* 0x0004002c3c1c183b */ /* 0x0005280008000200 */
[----:B------:R2:W1:Y:S02]  /*6b10*/  @P1 LDSM.16.M88.4 R36, [R58+0x400] ;  /* 0x000400003a24183b */ /* 0x0004640000000200 */
.L_x_114:
[----:B------:R-:W-:Y:S05]  /*6b20*/  BSYNC B1 ;  /* 0x0000000000017941 */ /* 0x000fea0003800000 */
.L_x_113:
[----:B-1----:R-:W-:Y:S04]  /*6b30*/  SHF.R.U32.HI R0, RZ, 0x15, R24 ;  /* 0x00000015ff007819 */ /* 0x002fe80000011618 */
[----:B------:R-:W-:Y:S01]  /*6b40*/  LOP3.LUT P1, RZ, R0, 0x3, R46, 0x48, !PT ;  /* 0x0000000300ff7812 */ /* 0x000fe2000782482e */
[----:B------:R-:W-:Y:S01]  /*6b50*/  @!UPT UIADD3 URZ, UPT, UPT, URZ, URZ, URZ ;  /* 0x000000fffffff290 */ /* 0x000fe2000fffe0ff */
[----:B---3--:R-:W-:Y:S11]  /*6b60*/  @P0 BRA `(.L_x_118) ;  /* 0x0000000000080947 */ /* 0x008ff60003800000 */
[----:B------:R-:W1:Y:S02]  /*6b70*/  SYNCS.PHASECHK.TRANS64.TRYWAIT P0, [R26+URZ+0x1b0], R3 ;  /* 0x0001b0031a0075a7 */ /* 0x000e6400080011ff */
[----:B-1----:R-:W-:Y:S05]  /*6b80*/  @!P0 BRA `(.L_x_119) ;  /* 0x0000002800ec8947 */ /* 0x002fea0003800000 */
.L_x_118:
[----:B------:R-:W-:Y:S05]  /*6b90*/  @!P1 BRA `(.L_x_120) ;  /* 0x0000000000409947 */ /* 0x000fea0003800000 */
[----:B------:R-:W3:Y:S01]  /*6ba0*/  LDCU.64 UR8, c[0x4][0x70] ;  /* 0x01000e00ff0877ac */ /* 0x000ee20008000a00 */
[----:B------:R-:W-:Y:S01]  /*6bb0*/  MOV R15, 0x0 ;  /* 0x00000000000f7802 */ /* 0x000fe20000000f00 */
[----:B------:R-:W-:Y:S02]  /*6bc0*/  HFMA2 R12, -RZ, RZ, 0, 5.9604644775390625e-08 ;  /* 0x00000001ff0c7431 */ /* 0x000fe400000001ff */
[----:B------:R-:W-:Y:S02]  /*6bd0*/  IMAD.MOV.U32 R8, RZ, RZ, 0x192 ;  /* 0x00000192ff087424 */ /* 0x000fe400078e00ff */
[----:B------:R-:W-:Y:S01]  /*6be0*/  IMAD.MOV.U32 R13, RZ, RZ, RZ ;  /* 0x000000ffff0d7224 */ /* 0x000fe200078e00ff */
[----:B------:R-:W5:Y:S01]  /*6bf0*/  LDCU.64 UR6, c[0x4][0x78] ;  /* 0x01000f00ff0677ac */ /* 0x000f620008000a00 */
[----:B------:R-:W1:Y:S01]  /*6c00*/  LDC.64 R14, c[0x4][R15] ;  /* 0x010000000f0e7b82 */ /* 0x000e620000000a00 */
[----:B------:R-:W2:Y:S01]  /*6c10*/  LDCU.64 UR4, c[0x4][0x10] ;  /* 0x01000200ff0477ac */ /* 0x000ea20008000a00 */
[----:B---3--:R-:W-:Y:S01]  /*6c20*/  MOV R5, UR9 ;  /* 0x0000000900057c02 */ /* 0x008fe20008000f00 */
[----:B------:R-:W-:Y:S01]  /*6c30*/  IMAD.U32 R4, RZ, RZ, UR8 ;  /* 0x00000008ff047e24 */ /* 0x000fe2000f8e00ff */
[----:B-----5:R-:W-:Y:S01]  /*6c40*/  MOV R7, UR7 ;  /* 0x0000000700077c02 */ /* 0x020fe20008000f00 */
[----:B------:R-:W-:Y:S01]  /*6c50*/  IMAD.U32 R6, RZ, RZ, UR6 ;  /* 0x00000006ff067e24 */ /* 0x000fe2000f8e00ff */
[----:B--2---:R-:W-:Y:S01]  /*6c60*/  MOV R11, UR5 ;  /* 0x00000005000b7c02 */ /* 0x004fe20008000f00 */
[----:B------:R-:W-:Y:S02]  /*6c70*/  IMAD.U32 R10, RZ, RZ, UR4 ;  /* 0x00000004ff0a7e24 */ /* 0x000fe4000f8e00ff */
[----:B------:R-:W-:Y:S07]  /*6c80*/  LEPC R20, `(.L_x_120) ;  /* 0x000000001014794e */ /* 0x000fee0000000000 */
[----:B-1--4-:R-:W-:Y:S05]  /*6c90*/  CALL.ABS.NOINC R14 ;  /* 0x000000000e007343 */ /* 0x012fea0003c00000 */
.L_x_120:
[----:B----4-:R-:W-:Y:S01]  /*6ca0*/  SHF.L.U32 R20, R28, 0x10, RZ ;  /* 0x000000101c147819 */ /* 0x010fe200000006ff */
[----:B------:R-:W-:Y:S05]  /*6cb0*/  WARPSYNC.ALL ;  /* 0x0000000000007948 */ /* 0x000fea0003800000 */
[----:B------:R-:W-:Y:S01]  /*6cc0*/  R2UR UR4, R24 ;  /* 0x00000000180472ca */ /* 0x000fe200000e0000 */
[----:B------:R-:W-:Y:S01]  /*6cd0*/  BSSY.RECONVERGENT B0, `(.L_x_121) ;  /* 0x000004e000007945 */ /* 0x000fe20003800200 */
[----:B------:R-:W-:Y:S02]  /*6ce0*/  LOP3.LUT R21, R29, 0xffff0000, RZ, 0xc0, !PT ;  /* 0xffff00001d157812 */ /* 0x000fe400078ec0ff */
[----:B------:R-:W-:Y:S09]  /*6cf0*/  ISETP.NE.AND P0, PT, R56, RZ, PT ;  /* 0x000000ff3800720c */ /* 0x000ff20003f05270 */
[----:B------:R-:W3:Y:S02]  /*6d00*/  LDTM.16dp256bit.x4 R4, tmem[UR4] ;  /* 0x00000004000479ee */ /* 0x000ee40008120000 */
[C---:B---3--:R-:W-:Y:S01]  /*6d10*/  FMUL R0, R23.reuse, R4 ;  /* 0x0000000417007220 */ /* 0x048fe20000400000 */
[----:B------:R-:W-:Y:S01]  /*6d20*/  LOP3.LUT R4, R28, 0xffff0000, RZ, 0xc0, !PT ;  /* 0xffff00001c047812 */ /* 0x000fe200078ec0ff */
[C---:B-1----:R-:W-:Y:S01]  /*6d30*/  FMUL R3, R23.reuse, R5 ;  /* 0x0000000517037220 */ /* 0x042fe20000400000 */
[----:B------:R-:W-:Y:S01]  /*6d40*/  FMUL R6, R23, R6 ;  /* 0x0000000617067220 */ /* 0x000fe20000400000 */
[----:B------:R-:W-:Y:S01]  /*6d50*/  FFMA R0, R25, R20, R0 ;  /* 0x0000001419007223 */ /* 0x000fe20000000000 */
[----:B------:R-:W-:Y:S01]  /*6d60*/  SHF.L.U32 R20, R29, 0x10, RZ ;  /* 0x000000101d147819 */ /* 0x000fe200000006ff */
[----:B------:R-:W-:Y:S01]  /*6d70*/  FFMA R3, R25, R4, R3 ;  /* 0x0000000419037223 */ /* 0x000fe20000000003 */
[C---:B------:R-:W-:Y:S01]  /*6d80*/  FMUL R4, R23.reuse, R8 ;  /* 0x0000000817047220 */ /* 0x040fe20000400000 */
[C---:B------:R-:W-:Y:S01]  /*6d90*/  FMUL R8, R23.reuse, R12 ;  /* 0x0000000c17087220 */ /* 0x040fe20000400000 */
[----:B------:R-:W-:Y:S01]  /*6da0*/  FMUL R12, R23, R16 ;  /* 0x00000010170c7220 */ /* 0x000fe20000400000 */
[C---:B------:R-:W-:Y:S01]  /*6db0*/  SHF.L.U32 R16, R30.reuse, 0x10, RZ ;  /* 0x000000101e107819 */ /* 0x040fe200000006ff */
[----:B------:R-:W-:Y:S01]  /*6dc0*/  FFMA R6, R25, R20, R6 ;  /* 0x0000001419067223 */ /* 0x000fe20000000006 */
[----:B------:R-:W-:Y:S01]  /*6dd0*/  F2FP.BF16.F32.PACK_AB R32, R3, R0 ;  /* 0x000000000320723e */ /* 0x000fe200000010ff */
[C---:B------:R-:W-:Y:S01]  /*6de0*/  FMUL R7, R23.reuse, R7 ;  /* 0x0000000717077220 */ /* 0x040fe20000400000 */
[----:B------:R-:W-:Y:S01]  /*6df0*/  LOP3.LUT R0, R30, 0xffff0000, RZ, 0xc0, !PT ;  /* 0xffff00001e007812 */ /* 0x000fe200078ec0ff */
[----:B------:R-:W-:Y:S01]  /*6e00*/  FMUL R5, R23, R9 ;  /* 0x0000000917057220 */ /* 0x000fe20000400000 */
[----:B------:R-:W-:Y:S01]  /*6e10*/  SHF.L.U32 R3, R31, 0x10, RZ ;  /* 0x000000101f037819 */ /* 0x000fe200000006ff */
[----:B------:R-:W-:Y:S01]  /*6e20*/  FMUL R10, R23, R10 ;  /* 0x0000000a170a7220 */ /* 0x000fe20000400000 */
[C---:B------:R-:W-:Y:S01]  /*6e30*/  FFMA R7, R25.reuse, R21, R7 ;  /* 0x0000001519077223 */ /* 0x040fe20000000007 */
[----:B------:R-:W-:Y:S01]  /*6e40*/  FFMA R4, R25, R16, R4 ;  /* 0x0000001019047223 */ /* 0x000fe20000000004 */
[----:B------:R-:W-:Y:S01]  /*6e50*/  LOP3.LUT R16, R31, 0xffff0000, RZ, 0xc0, !PT ;  /* 0xffff00001f107812 */ /* 0x000fe200078ec0ff */
[C---:B------:R-:W-:Y:S01]  /*6e60*/  FFMA R5, R25.reuse, R0, R5 ;  /* 0x0000000019057223 */ /* 0x040fe20000000005 */
[C---:B------:R-:W-:Y:S01]  /*6e70*/  SHF.L.U32 R0, R36.reuse, 0x10, RZ ;  /* 0x0000001024007819 */ /* 0x040fe200000006ff */
[----:B------:R-:W-:Y:S01]  /*6e80*/  FFMA R10, R25, R3, R10 ;  /* 0x00000003190a7223 */ /* 0x000fe2000000000a */
[----:B------:R-:W-:Y:S01]  /*6e90*/  LOP3.LUT R3, R36, 0xffff0000, RZ, 0xc0, !PT ;  /* 0xffff000024037812 */ /* 0x000fe200078ec0ff */
[----:B------:R-:W-:Y:S01]  /*6ea0*/  FMUL R11, R23, R11 ;  /* 0x0000000b170b7220 */ /* 0x000fe20000400000 */
[----:B------:R-:W-:Y:S01]  /*6eb0*/  F2FP.BF16.F32.PACK_AB R33, R7, R6 ;  /* 0x000000060721723e */ /* 0x000fe200000010ff */
[----:B------:R-:W-:Y:S01]  /*6ec0*/  FMUL R9, R23, R13 ;  /* 0x0000000d17097220 */ /* 0x000fe20000400000 */
[----:B------:R-:W-:Y:S01]  /*6ed0*/  SHF.L.U32 R6, R37, 0x10, RZ ;  /* 0x0000001025067819 */ /* 0x000fe200000006ff */
[----:B------:R-:W-:Y:S01]  /*6ee0*/  FFMA R11, R25, R16, R11 ;  /* 0x00000010190b7223 */ /* 0x000fe2000000000b */
[----:B------:R-:W-:Y:S01]  /*6ef0*/  F2FP.BF16.F32.PACK_AB R34, R5, R4 ;  /* 0x000000040522723e */ /* 0x000fe200000010ff */
[----:B------:R-:W-:Y:S01]  /*6f00*/  FFMA R8, R25, R0, R8 ;  /* 0x0000000019087223 */ /* 0x000fe20000000008 */
[----:B------:R-:W-:Y:S01]  /*6f10*/  FMUL R14, R23, R14 ;  /* 0x0000000e170e7220 */ /* 0x000fe20000400000 */
[----:B------:R-:W-:Y:S01]  /*6f20*/  FFMA R9, R25, R3, R9 ;  /* 0x0000000319097223 */ /* 0x000fe20000000009 */
[----:B------:R-:W-:Y:S01]  /*6f30*/  LOP3.LUT R0, R37, 0xffff0000, RZ, 0xc0, !PT ;  /* 0xffff000025007812 */ /* 0x000fe200078ec0ff */
[----:B------:R-:W-:Y:S01]  /*6f40*/  FMUL R15, R23, R15 ;  /* 0x0000000f170f7220 */ /* 0x000fe20000400000 */
[C---:B------:R-:W-:Y:S01]  /*6f50*/  SHF.L.U32 R3, R38.reuse, 0x10, RZ ;  /* 0x0000001026037819 */ /* 0x040fe200000006ff */
[----:B------:R-:W-:Y:S01]  /*6f60*/  FFMA R14, R25, R6, R14 ;  /* 0x00000006190e7223 */ /* 0x000fe2000000000e */
[----:B------:R-:W-:Y:S01]  /*6f70*/  LOP3.LUT R4, R38, 0xffff0000, RZ, 0xc0, !PT ;  /* 0xffff000026047812 */ /* 0x000fe200078ec0ff */
[----:B------:R-:W-:Y:S01]  /*6f80*/  FMUL R13, R23, R17 ;  /* 0x00000011170d7220 */ /* 0x000fe20000400000 */
[----:B------:R-:W-:Y:S01]  /*6f90*/  SHF.L.U32 R5, R39, 0x10, RZ ;  /* 0x0000001027057819 */ /* 0x000fe200000006ff */
[----:B------:R-:W-:Y:S01]  /*6fa0*/  FMUL R18, R23, R18 ;  /* 0x0000001217127220 */ /* 0x000fe20000400000 */
[----:B------:R-:W-:Y:S01]  /*6fb0*/  LOP3.LUT R6, R39, 0xffff0000, RZ, 0xc0, !PT ;  /* 0xffff000027067812 */ /* 0x000fe200078ec0ff */
[----:B------:R-:W-:Y:S01]  /*6fc0*/  FFMA R15, R25, R0, R15 ;  /* 0x00000000190f7223 */ /* 0x000fe2000000000f */
[----:B------:R-:W-:Y:S01]  /*6fd0*/  FMUL R19, R23, R19 ;  /* 0x0000001317137220 */ /* 0x000fe20000400000 */
[C---:B------:R-:W-:Y:S01]  /*6fe0*/  FFMA R12, R25.reuse, R3, R12 ;  /* 0x00000003190c7223 */ /* 0x040fe2000000000c */
[C---:B------:R-:W-:Y:S01]  /*6ff0*/  FFMA R13, R25.reuse, R4, R13 ;  /* 0x00000004190d7223 */ /* 0x040fe2000000000d */
[C---:B------:R-:W-:Y:S01]  /*7000*/  FFMA R18, R25.reuse, R5, R18 ;  /* 0x0000000519127223 */ /* 0x040fe20000000012 */
[----:B------:R-:W-:Y:S01]  /*7010*/  FFMA R19, R25, R6, R19 ;  /* 0x0000000619137223 */ /* 0x000fe20000000013 */
[----:B------:R-:W-:Y:S02]  /*7020*/  F2FP.BF16.F32.PACK_AB R35, R11, R10 ;  /* 0x0000000a0b23723e */ /* 0x000fe400000010ff */
[----:B------:R-:W-:Y:S02]  /*7030*/  F2FP.BF16.F32.PACK_AB R8, R9, R8 ;  /* 0x000000080908723e */ /* 0x000fe400000010ff */
[----:B------:R-:W-:Y:S01]  /*7040*/  F2FP.BF16.F32.PACK_AB R9, R15, R14 ;  /* 0x0000000e0f09723e */ /* 0x000fe200000010ff */
[----:B------:R1:W-:Y:S01]  /*7050*/  STSM.16.M88.4 [R59+0x400], R32 ;  /* 0x000400203b007844 */ /* 0x0003e20000000200 */
[----:B------:R-:W-:Y:S02]  /*7060*/  F2FP.BF16.F32.PACK_AB R10, R13, R12 ;  /* 0x0000000c0d0a723e */ /* 0x000fe400000010ff */
[----:B------:R-:W-:Y:S05]  /*7070*/  F2FP.BF16.F32.PACK_AB R11, R19, R18 ;  /* 0x00000012130b723e */ /* 0x000fea00000010ff */
[----:B------:R1:W-:Y:S01]  /*7080*/  STSM.16.M88.4 [R58+0x400], R8 ;  /* 0x000400083a007844 */ /* 0x0003e20000000200 */
[----:B------:R-:W-:Y:S01]  /*7090*/  @!PT LDS RZ, [RZ] ;  /* 0x00000000fffff984 */ /* 0x000fe20000000800 */
[----:B------:R-:W-:Y:S01]  /*70a0*/  @!PT LDS RZ, [RZ] ;  /* 0x00000000fffff984 */ /* 0x000fe20000000800 */
[----:B------:R-:W-:Y:S01]  /*70b0*/  @!PT LDS RZ, [RZ] ;  /* 0x00000000fffff984 */ /* 0x000fe20000000800 */
[----:B------:R-:W-:Y:S01]  /*70c0*/  @!PT LDS RZ, [RZ] ;  /* 0x00000000fffff984 */ /* 0x000fe20000000800 */
[----:B------:R3:W-:Y:S07]  /*70d0*/  MEMBAR.ALL.CTA ;  /* 0x0000000000007992 */ /* 0x0007ee0000008000 */
[----:B---3--:R-:W3:Y:S02]  /*70e0*/  FENCE.VIEW.ASYNC.S ;  /* 0x00000000000073c6 */ /* 0x008ee40000000000 */
[----:B---3--:R-:W-:Y:S06]  /*70f0*/  BAR.SYNC.DEFER_BLOCKING 0x1, 0x80 ;  /* 0x0042000000007b1d */ /* 0x008fec0000010000 */
[----:B------:R-:W-:Y:S05]  /*7100*/  @P0 BRA `(.L_x_122) ;  /* 0x0000000000280947 */ /* 0x000fea0003800000 */
[----:B------:R-:W3:Y:S01]  /*7110*/  LDCU.64 UR6, c[0x0][0x348] ;  /* 0x00006900ff0677ac */ /* 0x000ee20008000a00 */
[----:B------:R-:W-:Y:S01]  /*7120*/  UIADD3 UR4, UPT, UPT, UR44, 0x400, URZ ;  /* 0x000004002c047890 */ /* 0x000fe2000fffe0ff */
[----:B------:R-:W-:Y:S05]  /*7130*/  UMOV UR51, UR36 ;  /* 0x0000002400337c82 */ /* 0x000fea0008000000 */
[----:B------:R-:W-:Y:S04]  /*7140*/  MOV R49, UR4 ;  /* 0x0000000400317c02 */ /* 0x000fe80008000f00 */
[----:B------:R-:W-:Y:S01]  /*7150*/  R2UR UR48, R49 ;  /* 0x00000000313072ca */ /* 0x000fe200000e0000 */
[----:B---3--:R-:W-:Y:S04]  /*7160*/  UIADD3 UR4, UP0, UPT, UR6, 0x680, URZ ;  /* 0x0000068006047890 */ /* 0x008fe8000ff1e0ff */
[----:B------:R-:W-:Y:S09]  /*7170*/  UIADD3.X UR5, UPT, UPT, URZ, UR7, URZ, UP0, !UPT ;  /* 0x00000007ff057290 */ /* 0x000ff200087fe4ff */
[----:B------:R3:W-:Y:S01]  /*7180*/  UTMASTG.3D [UR48], [UR4] ;  /* 0x00000030040073b5 */ /* 0x0007e20008010000 */
[----:B------:R0:W-:Y:S01]  /*7190*/  UTMACMDFLUSH ;  /* 0x00000000000079b7 */ /* 0x0001e20000000000 */
[----:B---3--:R-:W-:Y:S04]  /*71a0*/  DEPBAR.LE SB0, 0x1 ;  /* 0x000080400000791a */ /* 0x008fe80000000000 */
.L_x_122:
[----:B------:R-:W-:Y:S05]  /*71b0*/  BSYNC.RECONVERGENT B0 ;  /* 0x0000000000007941 */ /* 0x000fea0003800200 */
.L_x_121:
[----:B------:R-:W-:Y:S01]  /*71c0*/  BAR.SYNC.DEFER_BLOCKING 0x1, 0x80 ;  /* 0x0042000000007b1d */ /* 0x000fe20000010000 */
[----:B------:R-:W-:Y:S01]  /*71d0*/  ISETP.NE.AND P1, PT, R57, RZ, PT ;  /* 0x000000ff3900720c */ /* 0x000fe20003f25270 */
[----:B------:R-:W-:Y:S01]  /*71e0*/  UIADD3 UR4, UPT, UPT, UR46, -0x1, URZ ;  /* 0xffffffff2e047890 */ /* 0x000fe2000fffe0ff */
[----:B------:R-:W-:Y:S03]  /*71f0*/  LEA R5, R27, UR44, 0x3 ;  /* 0x0000002c1b057c11 */ /* 0x000fe6000f8e18ff */
[----:B------:R-:W-:Y:S08]  /*7200*/  UISETP.GT.U32.AND UP0, UPT, UR4, -0x3, UPT ;  /* 0xfffffffd0400788c */ /* 0x000ff0000bf04070 */
[----:B------:R-:W-:Y:S01]  /*7210*/  @P1 SHF.L.U32 R4, R54, 0x1f, RZ ;  /* 0x0000001f36041819 */ /* 0x000fe200000006ff */
[----:B------:R-:W-:Y:S06]  /*7220*/  BRA.U UP0, `(.L_x_123) ;  /* 0x0000000100247547 */ /* 0x000fec000b800000 */
[----:B------:R-:W3:Y:S01]  /*7230*/  S2R R0, SR_CgaCtaId ;  /* 0x0000000000007919 */ /* 0x000ee20000008800 */
[----:B------:R-:W-:Y:S01]  /*7240*/  IMAD.U32 R3, RZ, RZ, UR45 ;  /* 0x0000002dff037e24 */ /* 0x000fe2000f8e00ff */
[----:B------:R-:W-:Y:S04]  /*7250*/  UIADD3 UR4, UPT, UPT, UR45, 0x1, URZ ;  /* 0x000000012d047890 */ /* 0x000fe8000fffe0ff */
[----:B------:R-:W-:Y:S01]  /*7260*/  @P1 LEA R3, R3, UR44, 0x3 ;  /* 0x0000002c03031c11 */ /* 0x000fe2000f8e18ff */
[----:B------:R-:W-:Y:S04]  /*7270*/  UISETP.NE.AND UP0, UPT, UR4, 0x3, UPT ;  /* 0x000000030400788c */ /* 0x000fe8000bf05270 */
[----:B------:R-:W-:Y:S01]  /*7280*/  @P1 VIADD R3, R3, 0x168 ;  /* 0x0000016803031836 */ /* 0x000fe20000000000 */
[----:B------:R-:W-:Y:S04]  /*7290*/  USEL UR45, UR4, URZ, UP0 ;  /* 0x000000ff042d7287 */ /* 0x000fe80008000000 */
[----:B---3--:R-:W-:Y:S04]  /*72a0*/  @P1 PRMT R0, R0, 0x654, R3 ;  /* 0x0000065400001816 */ /* 0x008fe80000000003 */
[----:B------:R3:W-:Y:S04]  /*72b0*/  @P1 SYNCS.ARRIVE.TRANS64.RED.A1T0 RZ, [R0+URZ], RZ ;  /* 0x000000ff00ff19a7 */ /* 0x0007e800081004ff */
.L_x_123:
[----:B------:R-:W4:Y:S01]  /*72c0*/  @P1 SYNCS.PHASECHK.TRANS64.TRYWAIT P0, [R5+URZ+0x150], R4 ;  /* 0x00015004050015a7 */ /* 0x000f2200080011ff */
[----:B------:R-:W-:Y:S01]  /*72d0*/  BSSY B1, `(.L_x_124) ;  /* 0x0000013000017945 */ /* 0x000fe20003800000 */
[----:B----4-:R-:W-:Y:S03]  /*72e0*/  @P1 SEL R61, RZ, 0x1, !P0 ;  /* 0x00000001ff3d1807 */ /* 0x010fe60004000000 */
[----:B------:R-:W-:Y:S05]  /*72f0*/  @!P1 BRA `(.L_x_125) ;  /* 0x0000000000409947 */ /* 0x000fea0003800000 */
[----:B------:R-:W-:Y:S01]  /*7300*/  ISETP.NE.AND P1, PT, R62, RZ, PT ;  /* 0x000000ff3e00720c */ /* 0x000fe20003f25270 */
[----:B------:R-:W-:Y:S01]  /*7310*/  BSSY B0, `(.L_x_126) ;  /* 0x0000009000007945 */ /* 0x000fe20003800000 */
[----:B------:R-:W-:Y:S11]  /*7320*/  ISETP.NE.AND P0, PT, R61, RZ, PT ;  /* 0x000000ff3d00720c */ /* 0x000ff60003f05270 */
[----:B------:R-:W-:Y:S05]  /*7330*/  @P1 IMAD R4, R27, 0x1000, R60 ;  /* 0x000010001b041824 */ /* 0x000fea00078e023c */
[----:B------:R-:W-:Y:S05]  /*7340*/  @P1 IADD3 R3, PT, PT, R4, UR44, RZ ;  /* 0x0000002c04031c10 */ /* 0x000fea000fffe0ff */
[----:B------:R-:W-:Y:S01]  /*7350*/  @P1 IMAD.IADD R3, R55, 0x1, R3 ;  /* 0x0000000137031824 */ /* 0x000fe200078e0203 */
[----:B------:R-:W-:Y:S06]  /*7360*/  @P0 BRA `(.L_x_127) ;  /* 0x00000000000c0947 */ /* 0x000fec0003800000 */
[----:B---3--:R-:W-:Y:S04]  /*7370*/  SHF.L.U32 R0, R54, 0x1f, RZ ;  /* 0x0000001f36007819 */ /* 0x008fe800000006ff */
[----:B------:R-:W3:Y:S02]  /*7380*/  SYNCS.PHASECHK.TRANS64.TRYWAIT P0, [R5+URZ+0x150], R0 ;  /* 0x00015000050075a7 */ /* 0x000ee400080011ff */
[----:B---3--:R-:W-:Y:S05]  /*7390*/  @!P0 BRA `(.L_x_128) ;  /* 0x0000002000fc8947 */ /* 0x008fea0003800000 */
.L_x_127:
[----:B------:R-:W-:Y:S05]  /*73a0*/  BSYNC B0 ;  /* 0x0000000000007941 */ /* 0x000fea0003800000 */
.L_x_126:
[----:B------:R-:W-:Y:S02]  /*73b0*/  ISETP.NE.AND P0, PT, R62, RZ, PT ;  /* 0x000000ff3e00720c */ /* 0x000fe40003f05270 */
[----:B------:R-:W-:Y:S11]  /*73c0*/  IADD3 R27, PT, PT, R27, 0x1, RZ ;  /* 0x000000011b1b7810 */ /* 0x000ff60007ffe0ff */
[----:B------:R-:W-:Y:S05]  /*73d0*/  @P0 WARPSYNC.ALL ;  /* 0x0000000000000948 */ /* 0x000fea0003800000 */
[----:B------:R4:W1:Y:S04]  /*73e0*/  @P0 LDSM.16.M88.4 R28, [R4+UR44+0x400] ;  /* 0x0004002c041c083b */ /* 0x0008680008000200 */
[----:B------:R4:W1:Y:S02]  /*73f0*/  @P0 LDSM.16.M88.4 R36, [R3+0x400] ;  /* 0x000400000324083b */ /* 0x0008640000000200 */
.L_x_125:
[----:B------:R-:W-:Y:S05]  /*7400*/  BSYNC B1 ;  /* 0x0000000000017941 */ /* 0x000fea0003800000 */
.L_x_124:
[----:B---3--:R-:W-:Y:S05]  /*7410*/  VIADD R0, R24, 0x20 ;  /* 0x0000002018007836 */ /* 0x008fea0000000000 */
[----:B------:R-:W-:Y:S04]  /*7420*/  SHF.R.U32.HI R0, RZ, 0x15, R0 ;  /* 0x00000015ff007819 */ /* 0x000fe80000011600 */
[----:B------:R-:W-:Y:S11]  /*7430*/  LOP3.LUT P0, RZ, R0, 0x3, R46, 0x48, !PT ;  /* 0x0000000300ff7812 */ /* 0x000ff6000780482e */
[----:B------:R-:W-:Y:S02]  /*7440*/  @!UPT UIADD3 URZ, UPT, UPT, URZ, URZ, URZ ;  /* 0x000000fffffff290 */ /* 0x000fe4000fffe0ff */
[----:B------:R-:W-:Y:S05]  /*7450*/  @!P0 BRA `(.L_x_129) ;  /* 0x0000000000408947 */ /* 0x000fea0003800000 */
[----:B------:R-:W3:Y:S01]  /*7460*/  LDCU.64 UR8, c[0x4][0x70] ;  /* 0x01000e00ff0877ac */ /* 0x000ee20008000a00 */
[----:B------:R-:W-:Y:S01]  /*7470*/  MOV R15, 0x0 ;  /* 0x00000000000f7802 */ /* 0x000fe20000000f00 */
[----:B------:R-:W-:Y:S02]  /*7480*/  HFMA2 R12, -RZ, RZ, 0, 5.9604644775390625e-08 ;  /* 0x00000001ff0c7431 */ /* 0x000fe400000001ff */
[----:B-1----:R-:W-:Y:S02]  /*7490*/  IMAD.MOV.U32 R8, RZ, RZ, 0x192 ;  /* 0x00000192ff087424 */ /* 0x002fe400078e00ff */
[----:B------:R-:W-:Y:S01]  /*74a0*/  IMAD.MOV.U32 R13, RZ, RZ, RZ ;  /* 0x000000ffff0d7224 */ /* 0x000fe200078e00ff */
[----:B------:R-:W1:Y:S01]  /*74b0*/  LDCU.64 UR6, c[0x4][0x78] ;  /* 0x01000f00ff0677ac */ /* 0x000e620008000a00 */
[----:B------:R-:W2:Y:S01]  /*74c0*/  LDC.64 R14, c[0x4][R15] ;  /* 0x010000000f0e7b82 */ /* 0x000ea20000000a00 */
[----:B------:R-:W5:Y:S01]  /*74d0*/  LDCU.64 UR4, c[0x4][0x10] ;  /* 0x01000200ff0477ac */ /* 0x000f620008000a00 */
[----:B---3--:R-:W-:Y:S01]  /*74e0*/  MOV R5, UR9 ;  /* 0x0000000900057c02 */ /* 0x008fe20008000f00 */
[----:B----4-:R-:W-:Y:S01]  /*74f0*/  IMAD.U32 R4, RZ, RZ, UR8 ;  /* 0x00000008ff047e24 */ /* 0x010fe2000f8e00ff */
[----:B-1----:R-:W-:Y:S01]  /*7500*/  MOV R7, UR7 ;  /* 0x0000000700077c02 */ /* 0x002fe20008000f00 */
[----:B------:R-:W-:Y:S01]  /*7510*/  IMAD.U32 R6, RZ, RZ, UR6 ;  /* 0x00000006ff067e24 */ /* 0x000fe2000f8e00ff */
[----:B-----5:R-:W-:Y:S01]  /*7520*/  MOV R11, UR5 ;  /* 0x00000005000b7c02 */ /* 0x020fe20008000f00 */
[----:B------:R-:W-:Y:S02]  /*7530*/  IMAD.U32 R10, RZ, RZ, UR4 ;  /* 0x00000004ff0a7e24 */ /* 0x000fe4000f8e00ff */
[----:B------:R-:W-:Y:S07]  /*7540*/  LEPC R20, `(.L_x_129) ;  /* 0x000000001014794e */ /* 0x000fee0000000000 */
[----:B--2---:R-:W-:Y:S05]  /*7550*/  CALL.ABS.NOINC R14 ;  /* 0x000000000e007343 */ /* 0x004fea0003c00000 */
.L_x_129:
[----:B-1----:R-:W-:Y:S01]  /*7560*/  SHF.L.U32 R20, R28, 0x10, RZ ;  /* 0x000000101c147819 */ /* 0x002fe200000006ff */
[----:B------:R-:W-:Y:S05]  /*7570*/  WARPSYNC.ALL ;  /* 0x0000000000007948 */ /* 0x000fea0003800000 */
[----:B------:R-:W-:Y:S01]  /*7580*/  R2UR UR4, R24 ;  /* 0x00000000180472ca */ /* 0x000fe200000e0000 */
[----:B------:R-:W-:Y:S01]  /*7590*/  BSSY.RECONVERGENT B0, `(.L_x_130) ;  /* 0x000004e000007945 */ /* 0x000fe20003800200 */
[----:B------:R-:W-:Y:S02]  /*75a0*/  LOP3.LUT R21, R29, 0xffff0000, RZ, 0xc0, !PT ;  /* 0xffff00001d157812 */ /* 0x000fe400078ec0ff */
[----:B------:R-:W-:Y:S09]  /*75b0*/  ISETP.NE.AND P0, PT, R56, RZ, PT ;  /* 0x000000ff3800720c */ /* 0x000ff20003f05270 */
[----:B----4-:R-:W1:Y:S02]  /*75c0*/  LDTM.16dp256bit.x4 R4, tmem[UR4+0x20] ;  /* 0x00002004000479ee */ /* 0x010e640008120000 */
[C---:B-1----:R-:W-:Y:S01]  /*75d0*/  FMUL R0, R23.reuse, R4 ;  /* 0x0000000417007220 */ /* 0x042fe20000400000 */
[----:B------:R-:W-:Y:S01]  /*75e0*/  LOP3.LUT R4, R28, 0xffff0000, RZ, 0xc0, !PT ;  /* 0xffff00001c047812 */ /* 0x000fe200078ec0ff */
[C---:B------:R-:W-:Y:S01]  /*75f0*/  FMUL R3, R23.reuse, R5 ;  /* 0x0000000517037220 */ /* 0x040fe20000400000 */
        /* <DEDUP_REMOVED lines=62> */
[----:B------:R-:W-:Y:S02]  /*79e0*/  UIADD3 UR9, UPT, UPT, UR49, 0x20, URZ ;  /* 0x0000002031097890 */ /* 0x000fe4000fffe0ff */
[----:B------:R-:W-:Y:S01]  /*79f0*/  UIADD3 UR8, UPT, UPT, UR44, 0x1400, URZ ;  /* 0x000014002c087890 */ /* 0x000fe2000fffe0ff */
[----:B------:R-:W-:Y:S01]  /*7a00*/  UMOV UR10, UR50 ;  /* 0x00000032000a7c82 */ /* 0x000fe20008000000 */
[----:B------:R-:W-:Y:S01]  /*7a10*/  UMOV UR11, UR36 ;  /* 0x00000024000b7c82 */ /* 0x000fe20008000000 */
[----:B---3--:R-:W-:Y:S04]  /*7a20*/  UIADD3 UR4, UP0, UPT, UR6, 0x680, URZ ;  /* 0x0000068006047890 */ /* 0x008fe8000ff1e0ff */
[----:B------:R-:W-:Y:S09]  /*7a30*/  UIADD3.X UR5, UPT, UPT, URZ, UR7, URZ, UP0, !UPT ;  /* 0x00000007ff057290 */ /* 0x000ff200087fe4ff */
[----:B------:R3:W-:Y:S01]  /*7a40*/  UTMASTG.3D [UR8], [UR4] ;  /* 0x00000008040073b5 */ /* 0x0007e20008010000 */
[----:B------:R0:W-:Y:S01]  /*7a50*/  UTMACMDFLUSH ;  /* 0x00000000000079b7 */ /* 0x0001e20000000000 */
[----:B---3--:R-:W-:Y:S04]  /*7a60*/  DEPBAR.LE SB0, 0x1 ;  /* 0x000080400000791a */ /* 0x008fe80000000000 */
.L_x_131:
[----:B------:R-:W-:Y:S05]  /*7a70*/  BSYNC.RECONVERGENT B0 ;  /* 0x0000000000007941 */ /* 0x000fea0003800200 */
.L_x_130:
[----:B------:R-:W-:Y:S01]  /*7a80*/  BAR.SYNC.DEFER_BLOCKING 0x1, 0x80 ;  /* 0x0042000000007b1d */ /* 0x000fe20000010000 */
[----:B------:R-:W-:Y:S01]  /*7a90*/  ISETP.NE.AND P1, PT, R57, RZ, PT ;  /* 0x000000ff3900720c */ /* 0x000fe20003f25270 */
[----:B------:R-:W-:Y:S01]  /*7aa0*/  UISETP.GT.U32.AND UP0, UPT, UR46, -0x3, UPT ;  /* 0xfffffffd2e00788c */ /* 0x000fe2000bf04070 */
[----:B------:R-:W-:Y:S11]  /*7ab0*/  LEA R5, R27, UR44, 0x3 ;  /* 0x0000002c1b057c11 */ /* 0x000ff6000f8e18ff */
        /* <DEDUP_REMOVED lines=11> */
.L_x_132:
        /* <DEDUP_REMOVED lines=14> */
.L_x_136:
[----:B------:R-:W-:Y:S05]  /*7c50*/  BSYNC B0 ;  /* 0x0000000000007941 */ /* 0x000fea0003800000 */
.L_x_135:
[----:B------:R-:W-:Y:S11]  /*7c60*/  ISETP.NE.AND P0, PT, R62, RZ, PT ;  /* 0x000000ff3e00720c */ /* 0x000ff60003f05270 */
[----:B------:R-:W-:Y:S02]  /*7c70*/  @!UPT UIADD3 URZ, UPT, UPT, URZ, URZ, URZ ;  /* 0x000000fffffff290 */ /* 0x000fe4000fffe0ff */
[----:B------:R-:W-:Y:S05]  /*7c80*/  @P0 WARPSYNC.ALL ;  /* 0x0000000000000948 */ /* 0x000fea0003800000 */
[----:B------:R4:W1:Y:S04]  /*7c90*/  @P0 LDSM.16.M88.4 R28, [R27+UR44+0x400] ;  /* 0x0004002c1b1c083b */ /* 0x0008680008000200 */
[----:B------:R4:W1:Y:S02]  /*7ca0*/  @P0 LDSM.16.M88.4 R36, [R3+0x400] ;  /* 0x000400000324083b */ /* 0x0008640000000200 */
.L_x_134:
[----:B------:R-:W-:Y:S05]  /*7cb0*/  BSYNC B1 ;  /* 0x0000000000017941 */ /* 0x000fea0003800000 */
.L_x_133:
        /* <DEDUP_REMOVED lines=14> */
[----:B------:R-:W-:Y:S01]  /*7da0*/  IMAD.U32 R4, RZ, RZ, UR8 ;  /* 0x00000008ff047e24 */ /* 0x000fe2000f8e00ff */
[----:B-1----:R-:W-:Y:S01]  /*7db0*/  MOV R7, UR7 ;  /* 0x0000000700077c02 */ /* 0x002fe20008000f00 */
[----:B------:R-:W-:Y:S01]  /*7dc0*/  IMAD.U32 R6, RZ, RZ, UR6 ;  /* 0x00000006ff067e24 */ /* 0x000fe2000f8e00ff */
[----:B-----5:R-:W-:Y:S01]  /*7dd0*/  MOV R11, UR5 ;  /* 0x00000005000b7c02 */ /* 0x020fe20008000f00 */
[----:B------:R-:W-:Y:S02]  /*7de0*/  IMAD.U32 R10, RZ, RZ, UR4 ;  /* 0x00000004ff0a7e24 */ /* 0x000fe4000f8e00ff */
[----:B------:R-:W-:Y:S07]  /*7df0*/  LEPC R20, `(.L_x_138) ;  /* 0x000000001014794e */ /* 0x000fee0000000000 */
[----:B--2-4-:R-:W-:Y:S05]  /*7e00*/  CALL.ABS.NOINC R14 ;  /* 0x000000000e007343 */ /* 0x014fea0003c00000 */
.L_x_138:
[----:B------:R-:W-:Y:S01]  /*7e10*/  ISETP.NE.AND P0, PT, R56, RZ, PT ;  /* 0x000000ff3800720c */ /* 0x000fe20003f05270 */
[----:B------:R-:W-:Y:S05]  /*7e20*/  WARPSYNC.ALL ;  /* 0x0000000000007948 */ /* 0x000fea0003800000 */
[----:B------:R-:W-:Y:S01]  /*7e30*/  R2UR UR4, R24 ;  /* 0x00000000180472ca */ /* 0x000fe200000e0000 */
[----:B------:R-:W3:Y:S01]  /*7e40*/  S2UR UR5, SR_CgaCtaId ;  /* 0x00000000000579c3 */ /* 0x000ee20000008800 */
[C---:B-1----:R-:W-:Y:S01]  /*7e50*/  SHF.L.U32 R0, R28.reuse, 0x10, RZ ;  /* 0x000000101c007819 */ /* 0x042fe200000006ff */
[----:B------:R-:W-:Y:S01]  /*7e60*/  BSSY.RECONVERGENT B0, `(.L_x_139) ;  /* 0x0000052000007945 */ /* 0x000fe20003800200 */
[----:B----4-:R-:W-:Y:S02]  /*7e70*/  LOP3.LUT R3, R28, 0xffff0000, RZ, 0xc0, !PT ;  /* 0xffff00001c037812 */ /* 0x010fe400078ec0ff */
[C---:B------:R-:W-:Y:S02]  /*7e80*/  SHF.L.U32 R20, R29.reuse, 0x10, RZ ;  /* 0x000000101d147819 */ /* 0x040fe400000006ff */
[----:B------:R-:W-:Y:S02]  /*7e90*/  LOP3.LUT R21, R29, 0xffff0000, RZ, 0xc0, !PT ;  /* 0xffff00001d157812 */ /* 0x000fe400078ec0ff */
[----:B------:R-:W-:Y:S02]  /*7ea0*/  SHF.L.U32 R24, R30, 0x10, RZ ;  /* 0x000000101e187819 */ /* 0x000fe400000006ff */
[C---:B------:R-:W-:Y:S01]  /*7eb0*/  SHF.L.U32 R27, R31.reuse, 0x10, RZ ;  /* 0x000000101f1b7819 */ /* 0x040fe200000006ff */
[----:B------:R-:W1:Y:S01]  /*7ec0*/  LDTM.16dp256bit.x4 R4, tmem[UR4+0x40] ;  /* 0x00004004000479ee */ /* 0x000e620008120000 */
[----:B------:R-:W-:Y:S01]  /*7ed0*/  R2UR UR4, R26 ;  /* 0x000000001a0472ca */ /* 0x000fe200000e0000 */
[----:B------:R-:W-:Y:S01]  /*7ee0*/  NOP ;  /* 0x0000000000007918 */ /* 0x000fe20000000000 */
[----:B------:R-:W-:Y:S02]  /*7ef0*/  LOP3.LUT R26, R30, 0xffff0000, RZ, 0xc0, !PT ;  /* 0xffff00001e1a7812 */ /* 0x000fe400078ec0ff */
[----:B------:R-:W-:Y:S02]  /*7f00*/  LOP3.LUT R28, R31, 0xffff0000, RZ, 0xc0, !PT ;  /* 0xffff00001f1c7812 */ /* 0x000fe400078ec0ff */
[C---:B------:R-:W-:Y:S02]  /*7f10*/  SHF.L.U32 R29, R36.reuse, 0x10, RZ ;  /* 0x00000010241d7819 */ /* 0x040fe400000006ff */
[----:B------:R-:W-:Y:S02]  /*7f20*/  LOP3.LUT R30, R36, 0xffff0000, RZ, 0xc0, !PT ;  /* 0xffff0000241e7812 */ /* 0x000fe400078ec0ff */
[C---:B------:R-:W-:Y:S02]  /*7f30*/  SHF.L.U32 R31, R37.reuse, 0x10, RZ ;  /* 0x00000010251f7819 */ /* 0x040fe400000006ff */
[----:B------:R-:W-:Y:S01]  /*7f40*/  LOP3.LUT R32, R37, 0xffff0000, RZ, 0xc0, !PT ;  /* 0xffff000025207812 */ /* 0x000fe200078ec0ff */
[----:B------:R-:W-:Y:S01]  /*7f50*/  UIADD3 UR4, UPT, UPT, UR4, 0x1d0, URZ ;  /* 0x000001d004047890 */ /* 0x000fe2000fffe0ff */
[C---:B------:R-:W-:Y:S02]  /*7f60*/  SHF.L.U32 R33, R38.reuse, 0x10, RZ ;  /* 0x0000001026217819 */ /* 0x040fe400000006ff */
[----:B------:R-:W-:Y:S02]  /*7f70*/  LOP3.LUT R34, R38, 0xffff0000, RZ, 0xc0, !PT ;  /* 0xffff000026227812 */ /* 0x000fe400078ec0ff */
[C---:B------:R-:W-:Y:S02]  /*7f80*/  SHF.L.U32 R35, R39.reuse, 0x10, RZ ;  /* 0x0000001027237819 */ /* 0x040fe400000006ff */
[----:B------:R-:W-:Y:S01]  /*7f90*/  LOP3.LUT R36, R39, 0xffff0000, RZ, 0xc0, !PT ;  /* 0xffff000027247812 */ /* 0x000fe200078ec0ff */
[C---:B-1----:R-:W-:Y:S01]  /*7fa0*/  FMUL R4, R23.reuse, R4 ;  /* 0x0000000417047220 */ /* 0x042fe20000400000 */
[----:B---3--:R-:W-:Y:S01]  /*7fb0*/  UPRMT UR4, UR5, 0x654, UR4 ;  /* 0x0000065405047896 */ /* 0x008fe20008000004 */
[C---:B------:R-:W-:Y:S01]  /*7fc0*/  FMUL R5, R23.reuse, R5 ;  /* 0x0000000517057220 */ /* 0x040fe20000400000 */
[----:B------:R-:W-:Y:S01]  /*7fd0*/  FMUL R6, R23, R6 ;  /* 0x0000000617067220 */ /* 0x000fe20000400000 */
[----:B------:R-:W-:Y:S01]  /*7fe0*/  FFMA R4, R25, R0, R4 ;  /* 0x0000000019047223 */ /* 0x000fe20000000004 */
[----:B------:R-:W-:Y:S01]  /*7ff0*/  FMUL R7, R23, R7 ;  /* 0x0000000717077220 */ /* 0x000fe20000400000 */
[C---:B------:R-:W-:Y:S01]  /*8000*/  FFMA R5, R25.reuse, R3, R5 ;  /* 0x0000000319057223 */ /* 0x040fe20000000005 */
[----:B------:R-:W-:Y:S01]  /*8010*/  FFMA R6, R25, R20, R6 ;  /* 0x0000001419067223 */ /* 0x000fe20000000006 */
[----:B------:R-:W-:Y:S01]  /*8020*/  FMUL R8, R23, R8 ;  /* 0x0000000817087220 */ /* 0x000fe20000400000 */
[----:B------:R-:W-:Y:S01]  /*8030*/  FFMA R7, R25, R21, R7 ;  /* 0x0000001519077223 */ /* 0x000fe20000000007 */
[----:B------:R-:W-:Y:S01]  /*8040*/  SYNCS.ARRIVE.TRANS64.RED.A1T0 RZ, [UR4], RZ ;  /* 0x000000ffffff79a7 */ /* 0x000fe20008100404 */
[----:B------:R-:W-:Y:S01]  /*8050*/  F2FP.BF16.F32.PACK_AB R4, R5, R4 ;  /* 0x000000040504723e */ /* 0x000fe200000010ff */
[----:B------:R-:W-:Y:S01]  /*8060*/  FFMA R8, R25, R24, R8 ;  /* 0x0000001819087223 */ /* 0x000fe20000000008 */
[----:B------:R-:W-:Y:S01]  /*8070*/  FMUL R9, R23, R9 ;  /* 0x0000000917097220 */ /* 0x000fe20000400000 */
[----:B------:R-:W-:Y:S01]  /*8080*/  F2FP.BF16.F32.PACK_AB R5, R7, R6 ;  /* 0x000000060705723e */ /* 0x000fe200000010ff */
[C---:B------:R-:W-:Y:S01]  /*8090*/  FMUL R0, R23.reuse, R10 ;  /* 0x0000000a17007220 */ /* 0x040fe20000400000 */
[C---:B------:R-:W-:Y:S01]  /*80a0*/  FMUL R3, R23.reuse, R11 ;  /* 0x0000000b17037220 */ /* 0x040fe20000400000 */
[----:B------:R-:W-:Y:S01]  /*80b0*/  FMUL R10, R23, R12 ;  /* 0x0000000c170a7220 */ /* 0x000fe20000400000 */
[----:B------:R-:W-:Y:S01]  /*80c0*/  FFMA R9, R25, R26, R9 ;  /* 0x0000001a19097223 */ /* 0x000fe20000000009 */
        /* <DEDUP_REMOVED lines=43> */
.L_x_140:
[----:B------:R-:W-:Y:S05]  /*8380*/  BSYNC.RECONVERGENT B0 ;  /* 0x0000000000007941 */ /* 0x000fea0003800200 */
.L_x_139:
[----:B------:R-:W-:Y:S01]  /*8390*/  BAR.SYNC.DEFER_BLOCKING 0x1, 0x80 ;  /* 0x0042000000007b1d */ /* 0x000fe20000010000 */
[----:B------:R-:W-:Y:S01]  /*83a0*/  UIADD3 UR4, UPT, UPT, UR46, 0x1, URZ ;  /* 0x000000012e047890 */ /* 0x000fe2000fffe0ff */
[----:B------:R-:W-:Y:S03]  /*83b0*/  IADD3 R22, PT, PT, R22, 0x1, RZ ;  /* 0x0000000116167810 */ /* 0x000fe60007ffe0ff */
[----:B------:R-:W-:Y:S09]  /*83c0*/  UISETP.GT.U32.AND UP0, UPT, UR4, -0x3, UPT ;  /* 0xfffffffd0400788c */ /* 0x000ff2000bf04070 */
[----:B------:R-:W-:Y:S05]  /*83d0*/  BRA.U UP0, `(.L_x_141) ;  /* 0x0000000100287547 */ /* 0x000fea000b800000 */
[----:B------:R-:W3:Y:S01]  /*83e0*/  S2R R0, SR_CgaCtaId ;  /* 0x0000000000007919 */ /* 0x000ee20000008800 */
[----:B------:R-:W-:Y:S01]  /*83f0*/  ISETP.NE.AND P0, PT, R57, RZ, PT ;  /* 0x000000ff3900720c */ /* 0x000fe20003f05270 */
[----:B------:R-:W-:Y:S01]  /*8400*/  IMAD.U32 R3, RZ, RZ, UR45 ;  /* 0x0000002dff037e24 */ /* 0x000fe2000f8e00ff */
[----:B------:R-:W-:Y:S04]  /*8410*/  UIADD3 UR4, UPT, UPT, UR45, 0x1, URZ ;  /* 0x000000012d047890 */ /* 0x000fe8000fffe0ff */
[----:B------:R-:W-:Y:S04]  /*8420*/  UISETP.NE.AND UP0, UPT, UR4, 0x3, UPT ;  /* 0x000000030400788c */ /* 0x000fe8000bf05270 */
[----:B------:R-:W-:Y:S03]  /*8430*/  USEL UR45, UR4, URZ, UP0 ;  /* 0x000000ff042d7287 */ /* 0x000fe60008000000 */
[----:B------:R-:W-:Y:S05]  /*8440*/  @P0 LEA R3, R3, UR44, 0x3 ;  /* 0x0000002c03030c11 */ /* 0x000fea000f8e18ff */
[----:B------:R-:W-:Y:S05]  /*8450*/  @P0 VIADD R3, R3, 0x168 ;  /* 0x0000016803030836 */ /* 0x000fea0000000000 */
[----:B---3--:R-:W-:Y:S04]  /*8460*/  @P0 PRMT R0, R0, 0x654, R3 ;  /* 0x0000065400000816 */ /* 0x008fe80000000003 */
[----:B------:R3:W-:Y:S03]  /*8470*/  @P0 SYNCS.ARRIVE.TRANS64.RED.A1T0 RZ, [R0+URZ], RZ ;  /* 0x000000ff00ff09a7 */ /* 0x0007e600081004ff */
.L_x_141:
[----:B------:R-:W-:Y:S01]  /*8480*/  R2UR UR4, R47 ;  /* 0x000000002f0472ca */ /* 0x000fe200000e0000 */
[----:B------:R-:W-:Y:S01]  /*8490*/  UISETP.NE.AND UP0, UPT, UR60, URZ, UPT ;  /* 0x000000ff3c00728c */ /* 0x000fe2000bf05270 */
[----:B------:R-:W-:Y:S01]  /*84a0*/  ISETP.NE.AND P0, PT, R51, 0x2, PT ;  /* 0x000000023300780c */ /* 0x000fe20003f05270 */
[----:B------:R-:W-:Y:S01]  /*84b0*/  UIADD3 UR24, UPT, UPT, UR37, UR61, URZ ;  /* 0x0000003d25187290 */ /* 0x000fe2000fffe0ff */
[----:B------:R-:W-:Y:S01]  /*84c0*/  ISETP.NE.AND P1, PT, R22, 0x4, PT ;  /* 0x000000041600780c */ /* 0x000fe20003f25270 */
[----:B------:R-:W-:Y:S01]  /*84d0*/  UIADD3 UR46, UPT, UPT, UR46, 0x3, URZ ;  /* 0x000000032e2e7890 */ /* 0x000fe2000fffe0ff */
[----:B------:R-:W-:Y:S01]  /*84e0*/  SEL R3, RZ, 0x1, P0 ;  /* 0x00000001ff037807 */ /* 0x000fe20000000000 */
[----:B------:R-:W-:Y:S01]  /*84f0*/  UMOV UR36, UR59 ;  /* 0x0000003b00247c82 */ /* 0x000fe20008000000 */
[----:B---3--:R-:W-:Y:S02]  /*8500*/  SEL R0, RZ, 0x1, P1 ;  /* 0x00000001ff007807 */ /* 0x008fe40000800000 */
[----:B------:R-:W-:Y:S02]  /*8510*/  LOP3.LUT R52, R52, R3, RZ, 0x3c, !PT ;  /* 0x0000000334347212 */ /* 0x000fe400078e3cff */
[----:B------:R-:W-:Y:S01]  /*8520*/  LOP3.LUT R53, R53, R0, RZ, 0x3c, !PT ;  /* 0x0000000035357212 */ /* 0x000fe200078e3cff */
[----:B------:R-:W-:Y:S01]  /*8530*/  UIADD3 UR20, UPT, UPT, UR38, UR4, URZ ;  /* 0x0000000426147290 */ /* 0x000fe2000fffe0ff */
[----:B------:R-:W-:Y:S02]  /*8540*/  SEL R51, R51, RZ, P0 ;  /* 0x000000ff33337207 */ /* 0x000fe40000000000 */
[----:B------:R-:W-:Y:S01]  /*8550*/  SEL R22, R22, RZ, P1 ;  /* 0x000000ff16167207 */ /* 0x000fe20000800000 */
[----:B------:R-:W-:Y:S08]  /*8560*/  BRA.U UP0, `(.L_x_142) ;  /* 0xffffffd500c47547 */ /* 0x000ff0000b83ffff */
[----:B------:R-:W-:-:S13]  /*8570*/  R2UR UR4, R48 ;  /* 0x00000000300472ca */ /* 0x000fda00000e0000 */
[----:B------:R-:W-:-:S09]  /*8580*/  UISETP.NE.AND UP0, UPT, UR4, URZ, UPT ;  /* 0x000000ff0400728c */ /* 0x000fd2000bf05270 */
[----:B------:R-:W-:Y:S05]  /*8590*/  BRA.U !UP0, `(.L_x_143) ;  /* 0x0000000108487547 */ /* 0x000fea000b800000 */
[----:B------:R-:W3:Y:S02]  /*85a0*/  LDCU.64 UR4, c[0x0][0x890] ;  /* 0x00011200ff0477ac */ /* 0x000ee40008000a00 */
[----:B---3--:R-:W-:-:S04]  /*85b0*/  UISETP.NE.U32.AND UP0, UPT, UR4, URZ, UPT ;  /* 0x000000ff0400728c */ /* 0x008fc8000bf05070 */
[----:B------:R-:W-:-:S09]  /*85c0*/  UISETP.NE.AND.EX UP0, UPT, UR5, URZ, UPT, UP0 ;  /* 0x000000ff0500728c */ /* 0x000fd2000bf05300 */
[----:B------:R-:W-:Y:S05]  /*85d0*/  BRA.U UP0, `(.L_x_144) ;  /* 0x00000001000c7547 */ /* 0x000fea000b800000 */
[----:B------:R-:W-:-:S13]  /*85e0*/  FSETP.NEU.AND P0, PT, R25, RZ, PT ;  /* 0x000000ff1900720b */ /* 0x000fda0003f0d000 */
[----:B------:R-:W-:Y:S05]  /*85f0*/  @!P0 EXIT ;  /* 0x000000000000894d */ /* 0x000fea0003800000 */
[----:B------:R-:W-:Y:S05]  /*8600*/  BRA `(.L_x_143) ;  /* 0x00000000002c7947 */ /* 0x000fea0003800000 */
.L_x_144:
[----:B------:R-:W-:Y:S01]  /*8610*/  ISETP.NE.AND P0, PT, R50, RZ, PT ;  /* 0x000000ff3200720c */ /* 0x000fe20003f05270 */
[----:B------:R-:W-:-:S12]  /*8620*/  BSSY.RECONVERGENT B0, `(.L_x_143) ;  /* 0x0000009000007945 */ /* 0x000fd80003800200 */
[----:B------:R-:W-:Y:S05]  /*8630*/  @P0 BRA `(.L_x_145) ;  /* 0x0000000000140947 */ /* 0x000fea0003800000 */
[----:B------:R-:W3:Y:S02]  /*8640*/  LDCU.64 UR4, c[0x0][0x888] ;  /* 0x00011100ff0477ac */ /* 0x000ee40008000a00 */
[----:B---3--:R-:W-:-:S04]  /*8650*/  ISETP.NE.U32.AND P0, PT, RZ, UR4, PT ;  /* 0x00000004ff007c0c */ /* 0x008fc8000bf05070 */
[----:B------:R-:W-:-:S13]  /*8660*/  ISETP.NE.AND.EX P0, PT, RZ, UR5, PT, P0 ;  /* 0x00000005ff007c0c */ /* 0x000fda000bf05300 */
[----:B------:R-:W-:Y:S05]  /*8670*/  @!P0 EXIT ;  /* 0x000000000000894d */ /* 0x000fea0003800000 */
[----:B------:R-:W-:Y:S05]  /*8680*/  BRA `(.L_x_146) ;  /* 0x0000000000087947 */ /* 0x000fea0003800000 */
.L_x_145:
[----:B------:R-:W-:-:S13]  /*8690*/  FSETP.NEU.AND P0, PT, R25, RZ, PT ;  /* 0x000000ff1900720b */ /* 0x000fda0003f0d000 */
[----:B------:R-:W-:Y:S05]  /*86a0*/  @!P0 EXIT ;  /* 0x000000000000894d */ /* 0x000fea0003800000 */
.L_x_146:
[----:B------:R-:W-:Y:S05]  /*86b0*/  BSYNC.RECONVERGENT B0 ;  /* 0x0000000000007941 */ /* 0x000fea0003800200 */
.L_x_143:
[----:B------:R-:W3:Y:S01]  /*86c0*/  S2UR UR5, SR_CgaCtaId ;  /* 0x00000000000579c3 */ /* 0x000ee20000008800 */
[----:B------:R-:W-:Y:S01]  /*86d0*/  ULEA UR4, UR45, UR44, 0x3 ;  /* 0x0000002c2d047291 */ /* 0x000fe2000f8e18ff */
[----:B------:R-:W-:-:S04]  /*86e0*/  DEPBAR.LE SB0, 0x0 ;  /* 0x000080000000791a */ /* 0x000fc80000000000 */
[----:B------:R-:W-:-:S04]  /*86f0*/  UIADD3 UR4, UPT, UPT, UR4, 0x168, URZ ;  /* 0x0000016804047890 */ /* 0x000fc8000fffe0ff */
[----:B---3--:R-:W-:-:S09]  /*8700*/  UPRMT UR4, UR5, 0x654, UR4 ;  /* 0x0000065405047896 */ /* 0x008fd20008000004 */
[----:B------:R-:W-:Y:S01]  /*8710*/  SYNCS.ARRIVE.TRANS64.RED.A1T0 RZ, [UR4], RZ ;  /* 0x000000ffffff79a7 */ /* 0x000fe20008100404 */
[----:B------:R-:W-:Y:S05]  /*8720*/  EXIT ;  /* 0x000000000000794d */ /* 0x000fea0003800000 */
.L_x_25:
[----:B--2---:R2:W3:Y:S02]  /*8730*/  SYNCS.PHASECHK.TRANS64.TRYWAIT P0, [R0+URZ+0x200], R2 ;  /* 0x00020002000075a7 */ /* 0x0044e400080011ff */
[----:B---3--:R-:W-:Y:S05]  /*8740*/  @!P0 NANOSLEEP.SYNCS 0x989680 ;  /* 0x009896800000895d */ /* 0x008fea0003900000 */
[----:B------:R-:W3:Y:S02]  /*8750*/  @!P0 SYNCS.PHASECHK.TRANS64 P0, [R0+URZ+0x200], R2 ;  /* 0x00020002000085a7 */ /* 0x000ee400080010ff */
[----:B---3--:R-:W-:Y:S05]  /*8760*/  @!P0 BRA `(.L_x_25) ;  /* 0xfffffffc00f08947 */ /* 0x008fea000383ffff */
[----:B------:R-:W-:Y:S05]  /*8770*/  BRA `(.L_x_147) ;  /* 0xffffff9000ec7947 */ /* 0x000fea000383ffff */
.L_x_28:
[----:B--2---:R-:W-:Y:S07]  /*8780*/  MOV R0, UR33 ;  /* 0x0000002100007c02 */ /* 0x004fee0008000f00 */
.L_x_148:
[----:B--2---:R2:W3:Y:S02]  /*8790*/  SYNCS.PHASECHK.TRANS64.TRYWAIT P0, [R0+URZ+0xa8], R3 ;  /* 0x0000a803000075a7 */ /* 0x0044e400080011ff */
[----:B---3--:R-:W-:Y:S05]  /*87a0*/  @!P0 NANOSLEEP.SYNCS 0x989680 ;  /* 0x009896800000895d */ /* 0x008fea0003900000 */
[----:B------:R-:W3:Y:S02]  /*87b0*/  @!P0 SYNCS.PHASECHK.TRANS64 P0, [R0+URZ+0xa8], R3 ;  /* 0x0000a803000085a7 */ /* 0x000ee400080010ff */
[----:B---3--:R-:W-:Y:S05]  /*87c0*/  @!P0 BRA `(.L_x_148) ;  /* 0xfffffffc00f08947 */ /* 0x008fea000383ffff */
[----:B------:R-:W-:Y:S05]  /*87d0*/  BRA `(.L_x_27) ;  /* 0xffffff94002c7947 */ /* 0x000fea000383ffff */
.L_x_35:
[----:B-1----:R-:W-:Y:S07]  /*87e0*/  MOV R0, UR9 ;  /* 0x0000000900007c02 */ /* 0x002fee0008000f00 */
.L_x_149:
[----:B-1----:R1:W2:Y:S02]  /*87f0*/  SYNCS.PHASECHK.TRANS64.TRYWAIT P0, [R0+URZ+0xa8], R3 ;  /* 0x0000a803000075a7 */ /* 0x0022a400080011ff */
[----:B--2---:R-:W-:Y:S05]  /*8800*/  @!P0 NANOSLEEP.SYNCS 0x989680 ;  /* 0x009896800000895d */ /* 0x004fea0003900000 */
[----:B------:R-:W2:Y:S02]  /*8810*/  @!P0 SYNCS.PHASECHK.TRANS64 P0, [R0+URZ+0xa8], R3 ;  /* 0x0000a803000085a7 */ /* 0x000ea400080010ff */
[----:B--2---:R-:W-:Y:S05]  /*8820*/  @!P0 BRA `(.L_x_149) ;  /* 0xfffffffc00f08947 */ /* 0x004fea000383ffff */
[----:B------:R-:W-:Y:S05]  /*8830*/  BRA `(.L_x_34) ;  /* 0xffffff9400ec7947 */ /* 0x000fea000383ffff */
.L_x_40:
[----:B-1----:R1:W2:Y:S02]  /*8840*/  SYNCS.PHASECHK.TRANS64.TRYWAIT P0, [R3+URZ+0x190], R0 ;  /* 0x00019000030075a7 */ /* 0x0022a400080011ff */
[----:B--2---:R-:W-:Y:S05]  /*8850*/  @!P0 NANOSLEEP.SYNCS 0x989680 ;  /* 0x009896800000895d */ /* 0x004fea0003900000 */
[----:B------:R-:W2:Y:S02]  /*8860*/  @!P0 SYNCS.PHASECHK.TRANS64 P0, [R3+URZ+0x190], R0 ;  /* 0x00019000030085a7 */ /* 0x000ea400080010ff */
[----:B--2---:R-:W-:Y:S05]  /*8870*/  @!P0 BRA `(.L_x_40) ;  /* 0xfffffffc00f08947 */ /* 0x004fea000383ffff */
[----:B------:R-:W-:Y:S05]  /*8880*/  BRA `(.L_x_150) ;  /* 0xffffff98008c7947 */ /* 0x000fea000383ffff */
.L_x_44:
[----:B------:R-:W-:-:S07]  /*8890*/  MOV R0, UR4 ;  /* 0x0000000400007c02 */ /* 0x000fce0008000f00 */
.L_x_151:
[----:B-1----:R1:W2:Y:S02]  /*88a0*/  SYNCS.PHASECHK.TRANS64.TRYWAIT P0, [R0+URZ], R2 ;  /* 0x00000002000075a7 */ /* 0x0022a400080011ff */
[----:B--2---:R-:W-:Y:S05]  /*88b0*/  @!P0 NANOSLEEP.SYNCS 0x989680 ;  /* 0x009896800000895d */ /* 0x004fea0003900000 */
[----:B------:R-:W2:Y:S02]  /*88c0*/  @!P0 SYNCS.PHASECHK.TRANS64 P0, [R0+URZ], R2 ;  /* 0x00000002000085a7 */ /* 0x000ea400080010ff */
[----:B--2---:R-:W-:Y:S05]  /*88d0*/  @!P0 BRA `(.L_x_151) ;  /* 0xfffffffc00f08947 */ /* 0x004fea000383ffff */
[----:B------:R-:W-:Y:S05]  /*88e0*/  BRA `(.L_x_152) ;  /* 0xffffffa000347947 */ /* 0x000fea000383ffff */
.L_x_45:
[----:B------:R-:W-:-:S07]  /*88f0*/  MOV R0, UR5 ;  /* 0x0000000500007c02 */ /* 0x000fce0008000f00 */
.L_x_153:
[----:B-1----:R1:W2:Y:S02]  /*8900*/  SYNCS.PHASECHK.TRANS64.TRYWAIT P0, [R0+URZ], R3 ;  /* 0x00000003000075a7 */ /* 0x0022a400080011ff */
[----:B--2---:R-:W-:Y:S05]  /*8910*/  @!P0 NANOSLEEP.SYNCS 0x989680 ;  /* 0x009896800000895d */ /* 0x004fea0003900000 */
[----:B------:R-:W2:Y:S02]  /*8920*/  @!P0 SYNCS.PHASECHK.TRANS64 P0, [R0+URZ], R3 ;  /* 0x00000003000085a7 */ /* 0x000ea400080010ff */
[----:B--2---:R-:W-:Y:S05]  /*8930*/  @!P0 BRA `(.L_x_153) ;  /* 0xfffffffc00f08947 */ /* 0x004fea000383ffff */
[----:B------:R-:W-:Y:S05]  /*8940*/  BRA `(.L_x_154) ;  /* 0xffffffa000407947 */ /* 0x000fea000383ffff */
.L_x_46:
[----:B------:R-:W-:-:S07]  /*8950*/  MOV R0, UR5 ;  /* 0x0000000500007c02 */ /* 0x000fce0008000f00 */
.L_x_155:
[----:B-1----:R1:W2:Y:S02]  /*8960*/  SYNCS.PHASECHK.TRANS64.TRYWAIT P0, [R0+URZ], R3 ;  /* 0x00000003000075a7 */ /* 0x0022a400080011ff */
[----:B--2---:R-:W-:Y:S05]  /*8970*/  @!P0 NANOSLEEP.SYNCS 0x989680 ;  /* 0x009896800000895d */ /* 0x004fea0003900000 */
[----:B------:R-:W2:Y:S02]  /*8980*/  @!P0 SYNCS.PHASECHK.TRANS64 P0, [R0+URZ], R3 ;  /* 0x00000003000085a7 */ /* 0x000ea400080010ff */
[----:B--2---:R-:W-:Y:S05]  /*8990*/  @!P0 BRA `(.L_x_155) ;  /* 0xfffffffc00f08947 */ /* 0x004fea000383ffff */
[----:B------:R-:W-:Y:S05]  /*89a0*/  BRA `(.L_x_156) ;  /* 0xffffffa0004c7947 */ /* 0x000fea000383ffff */
.L_x_47:
[----:B------:R-:W-:-:S07]  /*89b0*/  MOV R0, UR5 ;  /* 0x0000000500007c02 */ /* 0x000fce0008000f00 */
.L_x_157:
[----:B-1----:R1:W2:Y:S02]  /*89c0*/  SYNCS.PHASECHK.TRANS64.TRYWAIT P0, [R0+URZ], R3 ;  /* 0x00000003000075a7 */ /* 0x0022a400080011ff */
[----:B--2---:R-:W-:Y:S05]  /*89d0*/  @!P0 NANOSLEEP.SYNCS 0x989680 ;  /* 0x009896800000895d */ /* 0x004fea0003900000 */
[----:B------:R-:W2:Y:S02]  /*89e0*/  @!P0 SYNCS.PHASECHK.TRANS64 P0, [R0+URZ], R3 ;  /* 0x00000003000085a7 */ /* 0x000ea400080010ff */
[----:B--2---:R-:W-:Y:S05]  /*89f0*/  @!P0 BRA `(.L_x_157) ;  /* 0xfffffffc00f08947 */ /* 0x004fea000383ffff */
[----:B------:R-:W-:Y:S05]  /*8a00*/  BRA `(.L_x_158) ;  /* 0xffffffa000587947 */ /* 0x000fea000383ffff */
.L_x_48:
[----:B------:R-:W-:-:S07]  /*8a10*/  MOV R0, UR5 ;  /* 0x0000000500007c02 */ /* 0x000fce0008000f00 */
.L_x_159:
[----:B-1----:R1:W2:Y:S02]  /*8a20*/  SYNCS.PHASECHK.TRANS64.TRYWAIT P0, [R0+URZ], R3 ;  /* 0x00000003000075a7 */ /* 0x0022a400080011ff */
[----:B--2---:R-:W-:Y:S05]  /*8a30*/  @!P0 NANOSLEEP.SYNCS 0x989680 ;  /* 0x009896800000895d */ /* 0x004fea0003900000 */
[----:B------:R-:W2:Y:S02]  /*8a40*/  @!P0 SYNCS.PHASECHK.TRANS64 P0, [R0+URZ], R3 ;  /* 0x00000003000085a7 */ /* 0x000ea400080010ff */
[----:B--2---:R-:W-:Y:S05]  /*8a50*/  @!P0 BRA `(.L_x_159) ;  /* 0xfffffffc00f08947 */ /* 0x004fea000383ffff */
[----:B------:R-:W-:Y:S05]  /*8a60*/  BRA `(.L_x_160) ;  /* 0xffffffa000647947 */ /* 0x000fea000383ffff */
.L_x_49:
[----:B------:R-:W-:-:S07]  /*8a70*/  MOV R0, UR5 ;  /* 0x0000000500007c02 */ /* 0x000fce0008000f00 */
.L_x_161:
[----:B-1----:R1:W2:Y:S02]  /*8a80*/  SYNCS.PHASECHK.TRANS64.TRYWAIT P0, [R0+URZ], R3 ;  /* 0x00000003000075a7 */ /* 0x0022a400080011ff */
[----:B--2---:R-:W-:Y:S05]  /*8a90*/  @!P0 NANOSLEEP.SYNCS 0x989680 ;  /* 0x009896800000895d */ /* 0x004fea0003900000 */
[----:B------:R-:W2:Y:S02]  /*8aa0*/  @!P0 SYNCS.PHASECHK.TRANS64 P0, [R0+URZ], R3 ;  /* 0x00000003000085a7 */ /* 0x000ea400080010ff */
[----:B--2---:R-:W-:Y:S05]  /*8ab0*/  @!P0 BRA `(.L_x_161) ;  /* 0xfffffffc00f08947 */ /* 0x004fea000383ffff */
[----:B------:R-:W-:Y:S05]  /*8ac0*/  BRA `(.L_x_162) ;  /* 0xffffffa000707947 */ /* 0x000fea000383ffff */
.L_x_50:
[----:B------:R-:W-:-:S07]  /*8ad0*/  MOV R0, UR5 ;  /* 0x0000000500007c02 */ /* 0x000fce0008000f00 */
.L_x_163:
[----:B-1----:R1:W2:Y:S02]  /*8ae0*/  SYNCS.PHASECHK.TRANS64.TRYWAIT P0, [R0+URZ], R3 ;  /* 0x00000003000075a7 */ /* 0x0022a400080011ff */
[----:B--2---:R-:W-:Y:S05]  /*8af0*/  @!P0 NANOSLEEP.SYNCS 0x989680 ;  /* 0x009896800000895d */ /* 0x004fea0003900000 */
[----:B------:R-:W2:Y:S02]  /*8b00*/  @!P0 SYNCS.PHASECHK.TRANS64 P0, [R0+URZ], R3 ;  /* 0x00000003000085a7 */ /* 0x000ea400080010ff */
[----:B--2---:R-:W-:Y:S05]  /*8b10*/  @!P0 BRA `(.L_x_163) ;  /* 0xfffffffc00f08947 */ /* 0x004fea000383ffff */
[----:B------:R-:W-:Y:S05]  /*8b20*/  BRA `(.L_x_164) ;  /* 0xffffffa0007c7947 */ /* 0x000fea000383ffff */
.L_x_51:
[----:B------:R-:W-:-:S07]  /*8b30*/  MOV R0, UR5 ;  /* 0x0000000500007c02 */ /* 0x000fce0008000f00 */
.L_x_165:
[----:B-1----:R1:W2:Y:S02]  /*8b40*/  SYNCS.PHASECHK.TRANS64.TRYWAIT P0, [R0+URZ], R3 ;  /* 0x00000003000075a7 */ /* 0x0022a400080011ff */
[----:B--2---:R-:W-:Y:S05]  /*8b50*/  @!P0 NANOSLEEP.SYNCS 0x989680 ;  /* 0x009896800000895d */ /* 0x004fea0003900000 */
[----:B------:R-:W2:Y:S02]  /*8b60*/  @!P0 SYNCS.PHASECHK.TRANS64 P0, [R0+URZ], R3 ;  /* 0x00000003000085a7 */ /* 0x000ea400080010ff */
[----:B--2---:R-:W-:Y:S05]  /*8b70*/  @!P0 BRA `(.L_x_165) ;  /* 0xfffffffc00f08947 */ /* 0x004fea000383ffff */
[----:B------:R-:W-:Y:S05]  /*8b80*/  BRA `(.L_x_166) ;  /* 0xffffffa000887947 */ /* 0x000fea000383ffff */
.L_x_52:
[----:B------:R-:W-:-:S07]  /*8b90*/  MOV R0, UR5 ;  /* 0x0000000500007c02 */ /* 0x000fce0008000f00 */
.L_x_167:
[----:B-1----:R1:W2:Y:S02]  /*8ba0*/  SYNCS.PHASECHK.TRANS64.TRYWAIT P0, [R0+URZ], R3 ;  /* 0x00000003000075a7 */ /* 0x0022a400080011ff */
[----:B--2---:R-:W-:Y:S05]  /*8bb0*/  @!P0 NANOSLEEP.SYNCS 0x989680 ;  /* 0x009896800000895d */ /* 0x004fea0003900000 */
[----:B------:R-:W2:Y:S02]  /*8bc0*/  @!P0 SYNCS.PHASECHK.TRANS64 P0, [R0+URZ], R3 ;  /* 0x00000003000085a7 */ /* 0x000ea400080010ff */
[----:B--2---:R-:W-:Y:S05]  /*8bd0*/  @!P0 BRA `(.L_x_167) ;  /* 0xfffffffc00f08947 */ /* 0x004fea000383ffff */
[----:B------:R-:W-:Y:S05]  /*8be0*/  BRA `(.L_x_168) ;  /* 0xffffffa000947947 */ /* 0x000fea000383ffff */
.L_x_53:
[----:B------:R-:W-:-:S07]  /*8bf0*/  MOV R0, UR5 ;  /* 0x0000000500007c02 */ /* 0x000fce0008000f00 */
.L_x_169:
[----:B-1----:R1:W2:Y:S02]  /*8c00*/  SYNCS.PHASECHK.TRANS64.TRYWAIT P0, [R0+URZ], R3 ;  /* 0x00000003000075a7 */ /* 0x0022a400080011ff */
[----:B--2---:R-:W-:Y:S05]  /*8c10*/  @!P0 NANOSLEEP.SYNCS 0x989680 ;  /* 0x009896800000895d */ /* 0x004fea0003900000 */
[----:B------:R-:W2:Y:S02]  /*8c20*/  @!P0 SYNCS.PHASECHK.TRANS64 P0, [R0+URZ], R3 ;  /* 0x00000003000085a7 */ /* 0x000ea400080010ff */
[----:B--2---:R-:W-:Y:S05]  /*8c30*/  @!P0 BRA `(.L_x_169) ;  /* 0xfffffffc00f08947 */ /* 0x004fea000383ffff */
[----:B------:R-:W-:Y:S05]  /*8c40*/  BRA `(.L_x_170) ;  /* 0xffffffa000a07947 */ /* 0x000fea000383ffff */
.L_x_54:
[----:B------:R-:W-:-:S07]  /*8c50*/  MOV R0, UR5 ;  /* 0x0000000500007c02 */ /* 0x000fce0008000f00 */
.L_x_171:
[----:B-1----:R1:W2:Y:S02]  /*8c60*/  SYNCS.PHASECHK.TRANS64.TRYWAIT P0, [R0+URZ], R3 ;  /* 0x00000003000075a7 */ /* 0x0022a400080011ff */
[----:B--2---:R-:W-:Y:S05]  /*8c70*/  @!P0 NANOSLEEP.SYNCS 0x989680 ;  /* 0x009896800000895d */ /* 0x004fea0003900000 */
[----:B------:R-:W2:Y:S02]  /*8c80*/  @!P0 SYNCS.PHASECHK.TRANS64 P0, [R0+URZ], R3 ;  /* 0x00000003000085a7 */ /* 0x000ea400080010ff */
[----:B--2---:R-:W-:Y:S05]  /*8c90*/  @!P0 BRA `(.L_x_171) ;  /* 0xfffffffc00f08947 */ /* 0x004fea000383ffff */
[----:B------:R-:W-:Y:S05]  /*8ca0*/  BRA `(.L_x_172) ;  /* 0xffffffa000ac7947 */ /* 0x000fea000383ffff */
.L_x_55:
[----:B------:R-:W-:-:S07]  /*8cb0*/  MOV R0, UR5 ;  /* 0x0000000500007c02 */ /* 0x000fce0008000f00 */
.L_x_173:
[----:B-1----:R1:W2:Y:S02]  /*8cc0*/  SYNCS.PHASECHK.TRANS64.TRYWAIT P0, [R0+URZ], R3 ;  /* 0x00000003000075a7 */ /* 0x0022a400080011ff */
[----:B--2---:R-:W-:Y:S05]  /*8cd0*/  @!P0 NANOSLEEP.SYNCS 0x989680 ;  /* 0x009896800000895d */ /* 0x004fea0003900000 */
[----:B------:R-:W2:Y:S02]  /*8ce0*/  @!P0 SYNCS.PHASECHK.TRANS64 P0, [R0+URZ], R3 ;  /* 0x00000003000085a7 */ /* 0x000ea400080010ff */
[----:B--2---:R-:W-:Y:S05]  /*8cf0*/  @!P0 BRA `(.L_x_173) ;  /* 0xfffffffc00f08947 */ /* 0x004fea000383ffff */
[----:B------:R-:W-:Y:S05]  /*8d00*/  BRA `(.L_x_174) ;  /* 0xffffffa000b87947 */ /* 0x000fea000383ffff */
.L_x_56:
[----:B------:R-:W-:-:S07]  /*8d10*/  MOV R0, UR5 ;  /* 0x0000000500007c02 */ /* 0x000fce0008000f00 */
.L_x_175:
[----:B-1----:R1:W2:Y:S02]  /*8d20*/  SYNCS.PHASECHK.TRANS64.TRYWAIT P0, [R0+URZ], R3 ;  /* 0x00000003000075a7 */ /* 0x0022a400080011ff */
[----:B--2---:R-:W-:Y:S05]  /*8d30*/  @!P0 NANOSLEEP.SYNCS 0x989680 ;  /* 0x009896800000895d */ /* 0x004fea0003900000 */
[----:B------:R-:W2:Y:S02]  /*8d40*/  @!P0 SYNCS.PHASECHK.TRANS64 P0, [R0+URZ], R3 ;  /* 0x00000003000085a7 */ /* 0x000ea400080010ff */
[----:B--2---:R-:W-:Y:S05]  /*8d50*/  @!P0 BRA `(.L_x_175) ;  /* 0xfffffffc00f08947 */ /* 0x004fea000383ffff */
[----:B------:R-:W-:Y:S05]  /*8d60*/  BRA `(.L_x_176) ;  /* 0xffffffa000c47947 */ /* 0x000fea000383ffff */
.L_x_57:
[----:B------:R-:W-:-:S07]  /*8d70*/  MOV R0, UR5 ;  /* 0x0000000500007c02 */ /* 0x000fce0008000f00 */
.L_x_177:
[----:B-1----:R1:W2:Y:S02]  /*8d80*/  SYNCS.PHASECHK.TRANS64.TRYWAIT P0, [R0+URZ], R3 ;  /* 0x00000003000075a7 */ /* 0x0022a400080011ff */
[----:B--2---:R-:W-:Y:S05]  /*8d90*/  @!P0 NANOSLEEP.SYNCS 0x989680 ;  /* 0x009896800000895d */ /* 0x004fea0003900000 */
[----:B------:R-:W2:Y:S02]  /*8da0*/  @!P0 SYNCS.PHASECHK.TRANS64 P0, [R0+URZ], R3 ;  /* 0x00000003000085a7 */ /* 0x000ea400080010ff */
[----:B--2---:R-:W-:Y:S05]  /*8db0*/  @!P0 BRA `(.L_x_177) ;  /* 0xfffffffc00f08947 */ /* 0x004fea000383ffff */
[----:B------:R-:W-:Y:S05]  /*8dc0*/  BRA `(.L_x_178) ;  /* 0xffffffa000d07947 */ /* 0x000fea000383ffff */
.L_x_58:
[----:B------:R-:W-:-:S07]  /*8dd0*/  MOV R0, UR5 ;  /* 0x0000000500007c02 */ /* 0x000fce0008000f00 */
.L_x_179:
[----:B-1----:R1:W2:Y:S02]  /*8de0*/  SYNCS.PHASECHK.TRANS64.TRYWAIT P0, [R0+URZ], R3 ;  /* 0x00000003000075a7 */ /* 0x0022a400080011ff */
[----:B--2---:R-:W-:Y:S05]  /*8df0*/  @!P0 NANOSLEEP.SYNCS 0x989680 ;  /* 0x009896800000895d */ /* 0x004fea0003900000 */
[----:B------:R-:W2:Y:S02]  /*8e00*/  @!P0 SYNCS.PHASECHK.TRANS64 P0, [R0+URZ], R3 ;  /* 0x00000003000085a7 */ /* 0x000ea400080010ff */
[----:B--2---:R-:W-:Y:S05]  /*8e10*/  @!P0 BRA `(.L_x_179) ;  /* 0xfffffffc00f08947 */ /* 0x004fea000383ffff */
[----:B------:R-:W-:Y:S05]  /*8e20*/  BRA `(.L_x_180) ;  /* 0xffffffa000dc7947 */ /* 0x000fea000383ffff */
.L_x_59:
[----:B------:R-:W-:-:S07]  /*8e30*/  MOV R0, UR5 ;  /* 0x0000000500007c02 */ /* 0x000fce0008000f00 */
.L_x_181:
[----:B-1----:R1:W2:Y:S02]  /*8e40*/  SYNCS.PHASECHK.TRANS64.TRYWAIT P0, [R0+URZ], R3 ;  /* 0x00000003000075a7 */ /* 0x0022a400080011ff */
[----:B--2---:R-:W-:Y:S05]  /*8e50*/  @!P0 NANOSLEEP.SYNCS 0x989680 ;  /* 0x009896800000895d */ /* 0x004fea0003900000 */
[----:B------:R-:W2:Y:S02]  /*8e60*/  @!P0 SYNCS.PHASECHK.TRANS64 P0, [R0+URZ], R3 ;  /* 0x00000003000085a7 */ /* 0x000ea400080010ff */
[----:B--2---:R-:W-:Y:S05]  /*8e70*/  @!P0 BRA `(.L_x_181) ;  /* 0xfffffffc00f08947 */ /* 0x004fea000383ffff */
[----:B------:R-:W-:Y:S05]  /*8e80*/  BRA `(.L_x_182) ;  /* 0xffffffa000e87947 */ /* 0x000fea000383ffff */
.L_x_60:
[----:B------:R-:W-:-:S07]  /*8e90*/  MOV R0, UR5 ;  /* 0x0000000500007c02 */ /* 0x000fce0008000f00 */
.L_x_183:
[----:B-1----:R1:W2:Y:S02]  /*8ea0*/  SYNCS.PHASECHK.TRANS64.TRYWAIT P0, [R0+URZ], R3 ;  /* 0x00000003000075a7 */ /* 0x0022a400080011ff */
[----:B--2---:R-:W-:Y:S05]  /*8eb0*/  @!P0 NANOSLEEP.SYNCS 0x989680 ;  /* 0x009896800000895d */ /* 0x004fea0003900000 */
[----:B------:R-:W2:Y:S02]  /*8ec0*/  @!P0 SYNCS.PHASECHK.TRANS64 P0, [R0+URZ], R3 ;  /* 0x00000003000085a7 */ /* 0x000ea400080010ff */
[----:B--2---:R-:W-:Y:S05]  /*8ed0*/  @!P0 BRA `(.L_x_183) ;  /* 0xfffffffc00f08947 */ /* 0x004fea000383ffff */
[----:B------:R-:W-:Y:S05]  /*8ee0*/  BRA `(.L_x_184) ;  /* 0xffffffa000f47947 */ /* 0x000fea000383ffff */
.L_x_61:
[----:B------:R-:W-:-:S07]  /*8ef0*/  MOV R0, UR5 ;  /* 0x0000000500007c02 */ /* 0x000fce0008000f00 */
.L_x_185:
[----:B-1----:R1:W2:Y:S02]  /*8f00*/  SYNCS.PHASECHK.TRANS64.TRYWAIT P0, [R0+URZ], R3 ;  /* 0x00000003000075a7 */ /* 0x0022a400080011ff */
[----:B--2---:R-:W-:Y:S05]  /*8f10*/  @!P0 NANOSLEEP.SYNCS 0x989680 ;  /* 0x009896800000895d */ /* 0x004fea0003900000 */
[----:B------:R-:W2:Y:S02]  /*8f20*/  @!P0 SYNCS.PHASECHK.TRANS64 P0, [R0+URZ], R3 ;  /* 0x00000003000085a7 */ /* 0x000ea400080010ff */
[----:B--2---:R-:W-:Y:S05]  /*8f30*/  @!P0 BRA `(.L_x_185) ;  /* 0xfffffffc00f08947 */ /* 0x004fea000383ffff */
[----:B------:R-:W-:Y:S05]  /*8f40*/  BRA `(.L_x_186) ;  /* 0xffffffa400007947 */ /* 0x000fea000383ffff */
.L_x_62:
[----:B------:R-:W-:-:S07]  /*8f50*/  MOV R0, UR5 ;  /* 0x0000000500007c02 */ /* 0x000fce0008000f00 */
.L_x_187:
[----:B-1----:R1:W2:Y:S02]  /*8f60*/  SYNCS.PHASECHK.TRANS64.TRYWAIT P0, [R0+URZ], R3 ;  /* 0x00000003000075a7 */ /* 0x0022a400080011ff */
[----:B--2---:R-:W-:Y:S05]  /*8f70*/  @!P0 NANOSLEEP.SYNCS 0x989680 ;  /* 0x009896800000895d */ /* 0x004fea0003900000 */
[----:B------:R-:W2:Y:S02]  /*8f80*/  @!P0 SYNCS.PHASECHK.TRANS64 P0, [R0+URZ], R3 ;  /* 0x00000003000085a7 */ /* 0x000ea400080010ff */
[----:B--2---:R-:W-:Y:S05]  /*8f90*/  @!P0 BRA `(.L_x_187) ;  /* 0xfffffffc00f08947 */ /* 0x004fea000383ffff */
[----:B------:R-:W-:Y:S05]  /*8fa0*/  BRA `(.L_x_188) ;  /* 0xffffffa4000c7947 */ /* 0x000fea000383ffff */
.L_x_63:
[----:B------:R-:W-:-:S07]  /*8fb0*/  MOV R0, UR5 ;  /* 0x0000000500007c02 */ /* 0x000fce0008000f00 */
.L_x_189:
[----:B-1----:R1:W2:Y:S02]  /*8fc0*/  SYNCS.PHASECHK.TRANS64.TRYWAIT P0, [R0+URZ], R3 ;  /* 0x00000003000075a7 */ /* 0x0022a400080011ff */
[----:B--2---:R-:W-:Y:S05]  /*8fd0*/  @!P0 NANOSLEEP.SYNCS 0x989680 ;  /* 0x009896800000895d */ /* 0x004fea0003900000 */
[----:B------:R-:W2:Y:S02]  /*8fe0*/  @!P0 SYNCS.PHASECHK.TRANS64 P0, [R0+URZ], R3 ;  /* 0x00000003000085a7 */ /* 0x000ea400080010ff */
[----:B--2---:R-:W-:Y:S05]  /*8ff0*/  @!P0 BRA `(.L_x_189) ;  /* 0xfffffffc00f08947 */ /* 0x004fea000383ffff */
[----:B------:R-:W-:Y:S05]  /*9000*/  BRA `(.L_x_190) ;  /* 0xffffffa400187947 */ /* 0x000fea000383ffff */
.L_x_66:
[----:B-1----:R1:W2:Y:S02]  /*9010*/  SYNCS.PHASECHK.TRANS64.TRYWAIT P0, [R2+URZ+0x1f0], R4 ;  /* 0x0001f004020075a7 */ /* 0x0022a400080011ff */
[----:B--2---:R-:W-:Y:S05]  /*9020*/  @!P0 NANOSLEEP.SYNCS 0x989680 ;  /* 0x009896800000895d */ /* 0x004fea0003900000 */
[----:B------:R-:W2:Y:S02]  /*9030*/  @!P0 SYNCS.PHASECHK.TRANS64 P0, [R2+URZ+0x1f0], R4 ;  /* 0x0001f004020085a7 */ /* 0x000ea400080010ff */
[----:B--2---:R-:W-:Y:S05]  /*9040*/  @!P0 BRA `(.L_x_66) ;  /* 0xfffffffc00f08947 */ /* 0x004fea000383ffff */
[----:B------:R-:W-:Y:S05]  /*9050*/  BRA `(.L_x_191) ;  /* 0xffffffa4007c7947 */ /* 0x000fea000383ffff */
.L_x_67:
[----:B------:R-:W-:-:S07]  /*9060*/  MOV R2, UR4 ;  /* 0x0000000400027c02 */ /* 0x000fce0008000f00 */
.L_x_192:
[----:B-1----:R1:W2:Y:S02]  /*9070*/  SYNCS.PHASECHK.TRANS64.TRYWAIT P0, [R2+URZ+0x1a0], R5 ;  /* 0x0001a005020075a7 */ /* 0x0022a400080011ff */
[----:B--2---:R-:W-:Y:S05]  /*9080*/  @!P0 NANOSLEEP.SYNCS 0x989680 ;  /* 0x009896800000895d */ /* 0x004fea0003900000 */
[----:B------:R-:W2:Y:S02]  /*9090*/  @!P0 SYNCS.PHASECHK.TRANS64 P0, [R2+URZ+0x1a0], R5 ;  /* 0x0001a005020085a7 */ /* 0x000ea400080010ff */
[----:B--2---:R-:W-:Y:S05]  /*90a0*/  @!P0 BRA `(.L_x_192) ;  /* 0xfffffffc00f08947 */ /* 0x004fea000383ffff */
[----:B------:R-:W-:Y:S05]  /*90b0*/  BRA `(.L_x_193) ;  /* 0xffffffa4008c7947 */ /* 0x000fea000383ffff */
.L_x_68:
[----:B-1----:R1:W2:Y:S02]  /*90c0*/  SYNCS.PHASECHK.TRANS64.TRYWAIT P1, [R2+URZ+0x190], R4 ;  /* 0x00019004020075a7 */ /* 0x0022a400080211ff */
[----:B--2---:R-:W-:Y:S05]  /*90d0*/  @!P1 NANOSLEEP.SYNCS 0x989680 ;  /* 0x009896800000995d */ /* 0x004fea0003900000 */
[----:B------:R-:W2:Y:S02]  /*90e0*/  @!P1 SYNCS.PHASECHK.TRANS64 P1, [R2+URZ+0x190], R4 ;  /* 0x00019004020095a7 */ /* 0x000ea400080210ff */
[----:B--2---:R-:W-:Y:S05]  /*90f0*/  @!P1 BRA `(.L_x_68) ;  /* 0xfffffffc00f09947 */ /* 0x004fea000383ffff */
[----:B------:R-:W-:Y:S05]  /*9100*/  BRA `(.L_x_194) ;  /* 0xffffffa400bc7947 */ /* 0x000fea000383ffff */
.L_x_71:
[----:B------:R-:W-:-:S07]  /*9110*/  MOV R0, UR4 ;  /* 0x0000000400007c02 */ /* 0x000fce0008000f00 */
.L_x_195:
[----:B-1----:R1:W2:Y:S02]  /*9120*/  SYNCS.PHASECHK.TRANS64.TRYWAIT P0, [R0+URZ+0x1a0], R2 ;  /* 0x0001a002000075a7 */ /* 0x0022a400080011ff */
[----:B--2---:R-:W-:Y:S05]  /*9130*/  @!P0 NANOSLEEP.SYNCS 0x989680 ;  /* 0x009896800000895d */ /* 0x004fea0003900000 */
[----:B------:R-:W2:Y:S02]  /*9140*/  @!P0 SYNCS.PHASECHK.TRANS64 P0, [R0+URZ+0x1a0], R2 ;  /* 0x0001a002000085a7 */ /* 0x000ea400080010ff */
[----:B--2---:R-:W-:Y:S05]  /*9150*/  @!P0 BRA `(.L_x_195) ;  /* 0xfffffffc00f08947 */ /* 0x004fea000383ffff */
[----:B------:R-:W-:Y:S05]  /*9160*/  BRA `(.L_x_70) ;  /* 0xffffffa800107947 */ /* 0x000fea000383ffff */
.L_x_78:
[----:B-1----:R1:W2:Y:S02]  /*9170*/  SYNCS.PHASECHK.TRANS64.TRYWAIT P1, [R0+URZ+0x190], R2 ;  /* 0x00019002000075a7 */ /* 0x0022a400080211ff */
[----:B--2---:R-:W-:Y:S05]  /*9180*/  @!P1 NANOSLEEP.SYNCS 0x989680 ;  /* 0x009896800000995d */ /* 0x004fea0003900000 */
[----:B------:R-:W2:Y:S02]  /*9190*/  @!P1 SYNCS.PHASECHK.TRANS64 P1, [R0+URZ+0x190], R2 ;  /* 0x00019002000095a7 */ /* 0x000ea400080210ff */
[----:B--2---:R-:W-:Y:S05]  /*91a0*/  @!P1 BRA `(.L_x_78) ;  /* 0xfffffffc00f09947 */ /* 0x004fea000383ffff */
[----:B------:R-:W-:Y:S05]  /*91b0*/  BRA `(.L_x_196) ;  /* 0xffffffac00787947 */ /* 0x000fea000383ffff */
.L_x_79:
[----:B------:R-:W-:-:S07]  /*91c0*/  MOV R2, UR23 ;  /* 0x0000001700027c02 */ /* 0x000fce0008000f00 */
.L_x_197:
[----:B-1----:R1:W2:Y:S02]  /*91d0*/  SYNCS.PHASECHK.TRANS64.TRYWAIT P0, [R2+URZ+0x1d0], R0 ;  /* 0x0001d000020075a7 */ /* 0x0022a400080011ff */
[----:B--2---:R-:W-:Y:S05]  /*91e0*/  @!P0 NANOSLEEP.SYNCS 0x989680 ;  /* 0x009896800000895d */ /* 0x004fea0003900000 */
[----:B------:R-:W2:Y:S02]  /*91f0*/  @!P0 SYNCS.PHASECHK.TRANS64 P0, [R2+URZ+0x1d0], R0 ;  /* 0x0001d000020085a7 */ /* 0x000ea400080010ff */
[----:B--2---:R-:W-:Y:S05]  /*9200*/  @!P0 BRA `(.L_x_197) ;  /* 0xfffffffc00f08947 */ /* 0x004fea000383ffff */
[----:B------:R-:W-:Y:S05]  /*9210*/  BRA `(.L_x_198) ;  /* 0xffffffac00c47947 */ /* 0x000fea000383ffff */
.L_x_82:
[----:B------:R-:W-:Y:S07]  /*9220*/  MOV R0, UR7 ;  /* 0x0000000700007c02 */ /* 0x000fee0008000f00 */
.L_x_199:
[----:B-1----:R1:W2:Y:S02]  /*9230*/  SYNCS.PHASECHK.TRANS64.TRYWAIT P0, [R0+URZ], R2 ;  /* 0x00000002000075a7 */ /* 0x0022a400080011ff */
[----:B--2---:R-:W-:Y:S05]  /*9240*/  @!P0 NANOSLEEP.SYNCS 0x989680 ;  /* 0x009896800000895d */ /* 0x004fea0003900000 */
[----:B------:R-:W2:Y:S02]  /*9250*/  @!P0 SYNCS.PHASECHK.TRANS64 P0, [R0+URZ], R2 ;  /* 0x00000002000085a7 */ /* 0x000ea400080010ff */
[----:B--2---:R-:W-:Y:S05]  /*9260*/  @!P0 BRA `(.L_x_199) ;  /* 0xfffffffc00f08947 */ /* 0x004fea000383ffff */
[----:B------:R-:W-:Y:S05]  /*9270*/  BRA `(.L_x_81) ;  /* 0xffffffac00e07947 */ /* 0x000fea000383ffff */
.L_x_85:
[----:B------:R-:W-:-:S07]  /*9280*/  MOV R0, UR4 ;  /* 0x0000000400007c02 */ /* 0x000fce0008000f00 */
.L_x_200:
[----:B--2---:R2:W4:Y:S02]  /*9290*/  SYNCS.PHASECHK.TRANS64.TRYWAIT P0, [R0+URZ], R2 ;  /* 0x00000002000075a7 */ /* 0x00452400080011ff */
[----:B----4-:R-:W-:Y:S05]  /*92a0*/  @!P0 NANOSLEEP.SYNCS 0x989680 ;  /* 0x009896800000895d */ /* 0x010fea0003900000 */
[----:B------:R-:W4:Y:S02]  /*92b0*/  @!P0 SYNCS.PHASECHK.TRANS64 P0, [R0+URZ], R2 ;  /* 0x00000002000085a7 */ /* 0x000f2400080010ff */
[----:B----4-:R-:W-:Y:S05]  /*92c0*/  @!P0 BRA `(.L_x_200) ;  /* 0xfffffffc00f08947 */ /* 0x010fea000383ffff */
[----:B------:R-:W-:Y:S05]  /*92d0*/  BRA `(.L_x_201) ;  /* 0xffffffb000947947 */ /* 0x000fea000383ffff */
.L_x_86:
[----:B------:R-:W-:-:S07]  /*92e0*/  MOV R0, UR5 ;  /* 0x0000000500007c02 */ /* 0x000fce0008000f00 */
.L_x_202:
[----:B-1----:R1:W2:Y:S02]  /*92f0*/  SYNCS.PHASECHK.TRANS64.TRYWAIT P0, [R0+URZ], R3 ;  /* 0x00000003000075a7 */ /* 0x0022a400080011ff */
[----:B--2---:R-:W-:Y:S05]  /*9300*/  @!P0 NANOSLEEP.SYNCS 0x989680 ;  /* 0x009896800000895d */ /* 0x004fea0003900000 */
[----:B------:R-:W2:Y:S02]  /*9310*/  @!P0 SYNCS.PHASECHK.TRANS64 P0, [R0+URZ], R3 ;  /* 0x00000003000085a7 */ /* 0x000ea400080010ff */
[----:B--2---:R-:W-:Y:S05]  /*9320*/  @!P0 BRA `(.L_x_202) ;  /* 0xfffffffc00f08947 */ /* 0x004fea000383ffff */
[----:B------:R-:W-:Y:S05]  /*9330*/  BRA `(.L_x_203) ;  /* 0xffffffb000a07947 */ /* 0x000fea000383ffff */
.L_x_87:
[----:B------:R-:W-:-:S07]  /*9340*/  MOV R0, UR5 ;  /* 0x0000000500007c02 */ /* 0x000fce0008000f00 */
.L_x_204:
[----:B-1----:R1:W2:Y:S02]  /*9350*/  SYNCS.PHASECHK.TRANS64.TRYWAIT P0, [R0+URZ], R3 ;  /* 0x00000003000075a7 */ /* 0x0022a400080011ff */
[----:B--2---:R-:W-:Y:S05]  /*9360*/  @!P0 NANOSLEEP.SYNCS 0x989680 ;  /* 0x009896800000895d */ /* 0x004fea0003900000 */
[----:B------:R-:W2:Y:S02]  /*9370*/  @!P0 SYNCS.PHASECHK.TRANS64 P0, [R0+URZ], R3 ;  /* 0x00000003000085a7 */ /* 0x000ea400080010ff */
[----:B--2---:R-:W-:Y:S05]  /*9380*/  @!P0 BRA `(.L_x_204) ;  /* 0xfffffffc00f08947 */ /* 0x004fea000383ffff */
[----:B------:R-:W-:Y:S05]  /*9390*/  BRA `(.L_x_205) ;  /* 0xffffffb000ac7947 */ /* 0x000fea000383ffff */
.L_x_88:
[----:B-1----:R-:W-:-:S07]  /*93a0*/  MOV R0, UR4 ;  /* 0x0000000400007c02 */ /* 0x002fce0008000f00 */
.L_x_206:
[----:B-1----:R1:W2:Y:S02]  /*93b0*/  SYNCS.PHASECHK.TRANS64.TRYWAIT P0, [R0+URZ], R2 ;  /* 0x00000002000075a7 */ /* 0x0022a400080011ff */
[----:B--2---:R-:W-:Y:S05]  /*93c0*/  @!P0 NANOSLEEP.SYNCS 0x989680 ;  /* 0x009896800000895d */ /* 0x004fea0003900000 */
[----:B------:R-:W2:Y:S02]  /*93d0*/  @!P0 SYNCS.PHASECHK.TRANS64 P0, [R0+URZ], R2 ;  /* 0x00000002000085a7 */ /* 0x000ea400080010ff */
[----:B--2---:R-:W-:Y:S05]  /*93e0*/  @!P0 BRA `(.L_x_206) ;  /* 0xfffffffc00f08947 */ /* 0x004fea000383ffff */
[----:B------:R-:W-:Y:S05]  /*93f0*/  BRA `(.L_x_207) ;  /* 0xffffffb000b87947 */ /* 0x000fea000383ffff */
.L_x_93:
[----:B-1----:R1:W3:Y:S02]  /*9400*/  SYNCS.PHASECHK.TRANS64.TRYWAIT P0, [R8+URZ+0x190], R0 ;  /* 0x00019000080075a7 */ /* 0x0022e400080011ff */
[----:B---3--:R-:W-:Y:S05]  /*9410*/  @!P0 NANOSLEEP.SYNCS 0x989680 ;  /* 0x009896800000895d */ /* 0x008fea0003900000 */
[----:B------:R-:W3:Y:S02]  /*9420*/  @!P0 SYNCS.PHASECHK.TRANS64 P0, [R8+URZ+0x190], R0 ;  /* 0x00019000080085a7 */ /* 0x000ee400080010ff */
[----:B---3--:R-:W-:Y:S05]  /*9430*/  @!P0 BRA `(.L_x_93) ;  /* 0xfffffffc00f08947 */ /* 0x008fea000383ffff */
[----:B------:R-:W-:Y:S05]  /*9440*/  BRA `(.L_x_208) ;  /* 0xffffffb400f47947 */ /* 0x000fea000383ffff */
.L_x_96:
[----:B-1----:R-:W-:Y:S07]  /*9450*/  MOV R0, UR21 ;  /* 0x0000001500007c02 */ /* 0x002fee0008000f00 */
.L_x_209:
[----:B-1----:R1:W3:Y:S02]  /*9460*/  SYNCS.PHASECHK.TRANS64.TRYWAIT P1, [R0+URZ+0x188], R2 ;  /* 0x00018802000075a7 */ /* 0x0022e400080211ff */
[----:B---3--:R-:W-:Y:S05]  /*9470*/  @!P1 NANOSLEEP.SYNCS 0x989680 ;  /* 0x009896800000995d */ /* 0x008fea0003900000 */
[----:B------:R-:W3:Y:S02]  /*9480*/  @!P1 SYNCS.PHASECHK.TRANS64 P1, [R0+URZ+0x188], R2 ;  /* 0x00018802000095a7 */ /* 0x000ee400080210ff */
[----:B---3--:R-:W-:Y:S05]  /*9490*/  @!P1 BRA `(.L_x_209) ;  /* 0xfffffffc00f09947 */ /* 0x008fea000383ffff */
[----:B------:R-:W-:Y:S05]  /*94a0*/  BRA `(.L_x_95) ;  /* 0xffffffbc00707947 */ /* 0x000fea000383ffff */
.L_x_99:
[----:B-1----:R-:W-:Y:S07]  /*94b0*/  MOV R0, UR21 ;  /* 0x0000001500007c02 */ /* 0x002fee0008000f00 */
.L_x_210:
[----:B-1----:R1:W3:Y:S02]  /*94c0*/  SYNCS.PHASECHK.TRANS64.TRYWAIT P0, [R0+URZ+0x168], R4 ;  /* 0x00016804000075a7 */ /* 0x0022e400080011ff */
[----:B---3--:R-:W-:Y:S05]  /*94d0*/  @!P0 NANOSLEEP.SYNCS 0x989680 ;  /* 0x009896800000895d */ /* 0x008fea0003900000 */
[----:B------:R-:W3:Y:S02]  /*94e0*/  @!P0 SYNCS.PHASECHK.TRANS64 P0, [R0+URZ+0x168], R4 ;  /* 0x00016804000085a7 */ /* 0x000ee400080010ff */
[----:B---3--:R-:W-:Y:S05]  /*94f0*/  @!P0 BRA `(.L_x_210) ;  /* 0xfffffffc00f08947 */ /* 0x008fea000383ffff */
[----:B------:R-:W-:Y:S05]  /*9500*/  BRA `(.L_x_211) ;  /* 0xffffffbc00c87947 */ /* 0x000fea000383ffff */
.L_x_100:
[----:B------:R-:W-:Y:S07]  /*9510*/  MOV R0, UR21 ;  /* 0x0000001500007c02 */ /* 0x000fee0008000f00 */
.L_x_212:
[----:B-1----:R1:W3:Y:S02]  /*9520*/  SYNCS.PHASECHK.TRANS64.TRYWAIT P0, [R0+URZ+0x170], R4 ;  /* 0x00017004000075a7 */ /* 0x0022e400080011ff */
[----:B---3--:R-:W-:Y:S05]  /*9530*/  @!P0 NANOSLEEP.SYNCS 0x989680 ;  /* 0x009896800000895d */ /* 0x008fea0003900000 */
[----:B------:R-:W3:Y:S02]  /*9540*/  @!P0 SYNCS.PHASECHK.TRANS64 P0, [R0+URZ+0x170], R4 ;  /* 0x00017004000085a7 */ /* 0x000ee400080010ff */
[----:B---3--:R-:W-:Y:S05]  /*9550*/  @!P0 BRA `(.L_x_212) ;  /* 0xfffffffc00f08947 */ /* 0x008fea000383ffff */
[----:B------:R-:W-:Y:S05]  /*9560*/  BRA `(.L_x_213) ;  /* 0xffffffc000047947 */ /* 0x000fea000383ffff */
.L_x_101:
[----:B------:R-:W-:Y:S07]  /*9570*/  MOV R0, UR21 ;  /* 0x0000001500007c02 */ /* 0x000fee0008000f00 */
.L_x_214:
[----:B-1----:R1:W3:Y:S02]  /*9580*/  SYNCS.PHASECHK.TRANS64.TRYWAIT P0, [R0+URZ+0x178], R4 ;  /* 0x00017804000075a7 */ /* 0x0022e400080011ff */
[----:B---3--:R-:W-:Y:S05]  /*9590*/  @!P0 NANOSLEEP.SYNCS 0x989680 ;  /* 0x009896800000895d */ /* 0x008fea0003900000 */
[----:B------:R-:W3:Y:S02]  /*95a0*/  @!P0 SYNCS.PHASECHK.TRANS64 P0, [R0+URZ+0x178], R4 ;  /* 0x00017804000085a7 */ /* 0x000ee400080010ff */
[----:B---3--:R-:W-:Y:S05]  /*95b0*/  @!P0 BRA `(.L_x_214) ;  /* 0xfffffffc00f08947 */ /* 0x008fea000383ffff */
[----:B------:R-:W-:Y:S05]  /*95c0*/  BRA `(.L_x_215) ;  /* 0xffffffc0004c7947 */ /* 0x000fea000383ffff */
.L_x_103:
[----:B------:R-:W-:-:S07]  /*95d0*/  MOV R0, UR21 ;  /* 0x0000001500007c02 */ /* 0x000fce0008000f00 */
.L_x_216:
[----:B---3--:R3:W4:Y:S02]  /*95e0*/  SYNCS.PHASECHK.TRANS64.TRYWAIT P0, [R0+URZ+0x168], R2 ;  /* 0x00016802000075a7 */ /* 0x00872400080011ff */
[----:B----4-:R-:W-:Y:S05]  /*95f0*/  @!P0 NANOSLEEP.SYNCS 0x989680 ;  /* 0x009896800000895d */ /* 0x010fea0003900000 */
[----:B------:R-:W4:Y:S02]  /*9600*/  @!P0 SYNCS.PHASECHK.TRANS64 P0, [R0+URZ+0x168], R2 ;  /* 0x00016802000085a7 */ /* 0x000f2400080010ff */
[----:B----4-:R-:W-:Y:S05]  /*9610*/  @!P0 BRA `(.L_x_216) ;  /* 0xfffffffc00f08947 */ /* 0x010fea000383ffff */
[----:B------:R-:W-:Y:S05]  /*9620*/  BRA `(.L_x_217) ;  /* 0xffffffc000c07947 */ /* 0x000fea000383ffff */
.L_x_104:
[----:B---3--:R-:W-:-:S07]  /*9630*/  MOV R0, UR21 ;  /* 0x0000001500007c02 */ /* 0x008fce0008000f00 */
.L_x_218:
[----:B---3--:R3:W4:Y:S02]  /*9640*/  SYNCS.PHASECHK.TRANS64.TRYWAIT P0, [R0+URZ+0x170], R2 ;  /* 0x00017002000075a7 */ /* 0x00872400080011ff */
[----:B----4-:R-:W-:Y:S05]  /*9650*/  @!P0 NANOSLEEP.SYNCS 0x989680 ;  /* 0x009896800000895d */ /* 0x010fea0003900000 */
[----:B------:R-:W4:Y:S02]  /*9660*/  @!P0 SYNCS.PHASECHK.TRANS64 P0, [R0+URZ+0x170], R2 ;  /* 0x00017002000085a7 */ /* 0x000f2400080010ff */
[----:B----4-:R-:W-:Y:S05]  /*9670*/  @!P0 BRA `(.L_x_218) ;  /* 0xfffffffc00f08947 */ /* 0x010fea000383ffff */
[----:B------:R-:W-:Y:S05]  /*9680*/  BRA `(.L_x_219) ;  /* 0xffffffc000b07947 */ /* 0x000fea000383ffff */
.L_x_106:
[----:B-1----:R1:W2:Y:S02]  /*9690*/  SYNCS.PHASECHK.TRANS64.TRYWAIT P0, [R8+URZ+0x190], R0 ;  /* 0x00019000080075a7 */ /* 0x0022a400080011ff */
[----:B--2---:R-:W-:Y:S05]  /*96a0*/  @!P0 NANOSLEEP.SYNCS 0x989680 ;  /* 0x009896800000895d */ /* 0x004fea0003900000 */
[----:B------:R-:W2:Y:S02]  /*96b0*/  @!P0 SYNCS.PHASECHK.TRANS64 P0, [R8+URZ+0x190], R0 ;  /* 0x00019000080085a7 */ /* 0x000ea400080010ff */
[----:B--2---:R-:W-:Y:S05]  /*96c0*/  @!P0 BRA `(.L_x_106) ;  /* 0xfffffffc00f08947 */ /* 0x004fea000383ffff */
[----:B------:R-:W-:Y:S05]  /*96d0*/  BRA `(.L_x_220) ;  /* 0xffffffc4007c7947 */ /* 0x000fea000383ffff */
.L_x_117:
[----:B-1----:R-:W-:Y:S04]  /*96e0*/  MOV R0, UR44 ;  /* 0x0000002c00007c02 */ /* 0x002fe80008000f00 */
[----:B------:R1:W2:Y:S03]  /*96f0*/  SYNCS.PHASECHK.TRANS64.TRYWAIT P1, [R0+URZ+0x150], R4 ;  /* 0x00015004000075a7 */ /* 0x0002a600080211ff */
[----:B--2---:R-:W-:Y:S05]  /*9700*/  @!P1 NANOSLEEP.SYNCS 0x989680 ;  /* 0x009896800000995d */ /* 0x004fea0003900000 */
[----:B------:R-:W2:Y:S02]  /*9710*/  @!P1 SYNCS.PHASECHK.TRANS64 P1, [R0+URZ+0x150], R4 ;  /* 0x00015004000095a7 */ /* 0x000ea400080210ff */
[----:B--2---:R-:W-:Y:S05]  /*9720*/  @!P1 BRA `(.L_x_117) ;  /* 0xfffffffc00ec9947 */ /* 0x004fea000383ffff */
[----:B------:R-:W-:Y:S05]  /*9730*/  BRA `(.L_x_116) ;  /* 0xffffffd000dc7947 */ /* 0x000fea000383ffff */
.L_x_119:
[----:B-1----:R1:W3:Y:S02]  /*9740*/  SYNCS.PHASECHK.TRANS64.TRYWAIT P0, [R26+URZ+0x1b0], R3 ;  /* 0x0001b0031a0075a7 */ /* 0x0022e400080011ff */
[----:B---3--:R-:W-:Y:S05]  /*9750*/  @!P0 NANOSLEEP.SYNCS 0x989680 ;  /* 0x009896800000895d */ /* 0x008fea0003900000 */
[----:B------:R-:W3:Y:S02]  /*9760*/  @!P0 SYNCS.PHASECHK.TRANS64 P0, [R26+URZ+0x1b0], R3 ;  /* 0x0001b0031a0085a7 */ /* 0x000ee400080010ff */
[----:B---3--:R-:W-:Y:S05]  /*9770*/  @!P0 BRA `(.L_x_119) ;  /* 0xfffffffc00f08947 */ /* 0x008fea000383ffff */
[----:B------:R-:W-:Y:S05]  /*9780*/  BRA `(.L_x_118) ;  /* 0xffffffd400007947 */ /* 0x000fea000383ffff */
.L_x_128:
[----:B---3--:R3:W4:Y:S02]  /*9790*/  SYNCS.PHASECHK.TRANS64.TRYWAIT P0, [R5+URZ+0x150], R0 ;  /* 0x00015000050075a7 */ /* 0x00872400080011ff */
[----:B----4-:R-:W-:Y:S05]  /*97a0*/  @!P0 NANOSLEEP.SYNCS 0x989680 ;  /* 0x009896800000895d */ /* 0x010fea0003900000 */
[----:B------:R-:W4:Y:S02]  /*97b0*/  @!P0 SYNCS.PHASECHK.TRANS64 P0, [R5+URZ+0x150], R0 ;  /* 0x00015000050085a7 */ /* 0x000f2400080010ff */
[----:B----4-:R-:W-:Y:S05]  /*97c0*/  @!P0 BRA `(.L_x_128) ;  /* 0xfffffffc00f08947 */ /* 0x010fea000383ffff */
[----:B------:R-:W-:Y:S05]  /*97d0*/  BRA `(.L_x_127) ;  /* 0xffffffd800f07947 */ /* 0x000fea000383ffff */
.L_x_137:
[----:B---3--:R3:W4:Y:S02]  /*97e0*/  SYNCS.PHASECHK.TRANS64.TRYWAIT P0, [R5+URZ+0x150], R0 ;  /* 0x00015000050075a7 */ /* 0x00872400080011ff */
[----:B----4-:R-:W-:Y:S05]  /*97f0*/  @!P0 NANOSLEEP.SYNCS 0x989680 ;  /* 0x009896800000895d */ /* 0x010fea0003900000 */
[----:B------:R-:W4:Y:S02]  /*9800*/  @!P0 SYNCS.PHASECHK.TRANS64 P0, [R5+URZ+0x150], R0 ;  /* 0x00015000050085a7 */ /* 0x000f2400080010ff */
[----:B----4-:R-:W-:Y:S05]  /*9810*/  @!P0 BRA `(.L_x_137) ;  /* 0xfffffffc00f08947 */ /* 0x010fea000383ffff */
[----:B------:R-:W-:Y:S05]  /*9820*/  BRA `(.L_x_136) ;  /* 0xffffffe400087947 */ /* 0x000fea000383ffff */
        .weak           $__internal_0_$__cuda_sm10x_tcgen05_guardrail_trap_col_being_dealloced_not_returned_by_alloc
        .type           $__internal_0_$__cuda_sm10x_tcgen05_guardrail_trap_col_being_dealloced_not_returned_by_alloc,@function
        .size           $__internal_0_$__cuda_sm10x_tcgen05_guardrail_trap_col_being_dealloced_not_returned_by_alloc,($__internal_1_$__cuda_sm10x_tcgen05_guardrail_trap_phase_invalid_during_alloc - $__internal_0_$__cuda_sm10x_tcgen05_guardrail_trap_col_being_dealloced_not_returned_by_alloc)
$__internal_0_$__cuda_sm10x_tcgen05_guardrail_trap_col_being_dealloced_not_returned_by_alloc:
[----:B------:R-:W-:Y:S05]  /*9830*/  BPT.TRAP 0x1 ;  /* 0x000000040000795c */ /* 0x000fea0000300000 */
[----:B------:R-:W-:-:S04]  /*9840*/  HFMA2 R3, -RZ, RZ, 0, 0 ;  /* 0x00000000ff037431 */ /* 0x000fc800000001ff */
[----:B------:R-:W-:Y:S05]  /*9850*/  RET.REL.NODEC R2 `(_ZN7cutlass13device_kernelINS_4gemm6kernel13GemmUniversalIN4cute5tupleIJiiiiEEENS1_10collective13CollectiveMmaINS1_35MainloopSm100TmaUmmaWarpSpecializedILi21ELi2ELi4ENS5_IJNS4_1CILi2EEENSA_ILi1EEESC_EEEEENS5_IJNSA_ILi64EEENSA_ILi96EEENSA_ILi32EEEEEENS_10bfloat16_tENS5_IJlSC_lEEESJ_SK_NS4_8TiledMMAINS4_8MMA_AtomIJNS4_20SM100_MMA_F16BF16_SSISJ_SJ_fLi64ELi96ELNS4_4UMMA5MajorE0ELSP_0ELNSO_7ScaleInE0ELSQ_0EEEEEENS4_6LayoutINS5_IJSC_SC_SC_EEENS5_IJNSA_ILi0EEESV_SV_EEEEENS5_IJNS4_10UnderscoreESY_SY_EEEEENS4_13SM90_TMA_LOADENS4_14ComposedLayoutINS4_7SwizzleILi2ELi4ELi3EEENS4_18smem_ptr_flag_bitsILi16EEENST_INS5_IJNSA_ILi8EEESH_EEENS5_IJSH_SC_EEEEEEEvNS4_8identityENS4_23SM90_TMA_LOAD_MULTICASTES1B_vS1C_EENS_8epilogue10collective18CollectiveEpilogueINS1F_23Sm100TmaWarpSpecializedILi3ELi2ELi16ELb1ELb0EEEJSI_NS5_IJNST_ISF_SC_EENST_ISH_SC_EEEEESJ_SK_SJ_SK_NS1F_6fusion15FusionCallbacksIS1J_NS1N_17LinearCombinationISJ_fSJ_fLNS_15FloatRoundStyleE2EEESI_S1M_JEEENS4_5SM1004TMEM4LOAD26SM100_TMEM_LOAD_16dp256b4xES11_S1B_NS4_17SM75_U32x4_LDSM_NENS4_14SM90_TMA_STOREES1B_NS4_17SM90_U32x4_STSM_NENS4_39AutoVectorizingCopyWithAssumedAlignmentILi128EEEEEEvvEEEEvNT_6ParamsE) ;  /* 0xffffff6402e87950 */ /* 0x000fea0003c3ffff */
        .weak           $__internal_1_$__cuda_sm10x_tcgen05_guardrail_trap_phase_invalid_during_alloc
        .type           $__internal_1_$__cuda_sm10x_tcgen05_guardrail_trap_phase_invalid_during_alloc,@function
        .size           $__internal_1_$__cuda_sm10x_tcgen05_guardrail_trap_phase_invalid_during_alloc,($__internal_2_$__cuda_sm10x_tcgen05_guardrail_trap_unallocated_columns_being_dealloced - $__internal_1_$__cuda_sm10x_tcgen05_guardrail_trap_phase_invalid_during_alloc)
$__internal_1_$__cuda_sm10x_tcgen05_guardrail_trap_phase_invalid_during_alloc:
[----:B------:R-:W-:Y:S05]  /*9860*/  BPT.TRAP 0x1 ;  /* 0x000000040000795c */ /* 0x000fea0000300000 */
[----:B------:R-:W-:-:S04]  /*9870*/  MOV R5, 0x0 ;  /* 0x0000000000057802 */ /* 0x000fc80000000f00 */
[----:B------:R-:W-:Y:S05]  /*9880*/  RET.REL.NODEC R4 `(_ZN7cutlass13device_kernelINS_4gemm6kernel13GemmUniversalIN4cute5tupleIJiiiiEEENS1_10collective13CollectiveMmaINS1_35MainloopSm100TmaUmmaWarpSpecializedILi21ELi2ELi4ENS5_IJNS4_1CILi2EEENSA_ILi1EEESC_EEEEENS5_IJNSA_ILi64EEENSA_ILi96EEENSA_ILi32EEEEEENS_10bfloat16_tENS5_IJlSC_lEEESJ_SK_NS4_8TiledMMAINS4_8MMA_AtomIJNS4_20SM100_MMA_F16BF16_SSISJ_SJ_fLi64ELi96ELNS4_4UMMA5MajorE0ELSP_0ELNSO_7ScaleInE0ELSQ_0EEEEEENS4_6LayoutINS5_IJSC_SC_SC_EEENS5_IJNSA_ILi0EEESV_SV_EEEEENS5_IJNS4_10UnderscoreESY_SY_EEEEENS4_13SM90_TMA_LOADENS4_14ComposedLayoutINS4_7SwizzleILi2ELi4ELi3EEENS4_18smem_ptr_flag_bitsILi16EEENST_INS5_IJNSA_ILi8EEESH_EEENS5_IJSH_SC_EEEEEEEvNS4_8identityENS4_23SM90_TMA_LOAD_MULTICASTES1B_vS1C_EENS_8epilogue10collective18CollectiveEpilogueINS1F_23Sm100TmaWarpSpecializedILi3ELi2ELi16ELb1ELb0EEEJSI_NS5_IJNST_ISF_SC_EENST_ISH_SC_EEEEESJ_SK_SJ_SK_NS1F_6fusion15FusionCallbacksIS1J_NS1N_17LinearCombinationISJ_fSJ_fLNS_15FloatRoundStyleE2EEESI_S1M_JEEENS4_5SM1004TMEM4LOAD26SM100_TMEM_LOAD_16dp256b4xES11_S1B_NS4_17SM75_U32x4_LDSM_NENS4_14SM90_TMA_STOREES1B_NS4_17SM90_U32x4_STSM_NENS4_39AutoVectorizingCopyWithAssumedAlignmentILi128EEEEEEvvEEEEvNT_6ParamsE) ;  /* 0xffffff6404dc7950 */ /* 0x000fea0003c3ffff */
        .weak           $__internal_2_$__cuda_sm10x_tcgen05_guardrail_trap_unallocated_columns_being_dealloced
        .type           $__internal_2_$__cuda_sm10x_tcgen05_guardrail_trap_unallocated_columns_being_dealloced,@function
        .size           $__internal_2_$__cuda_sm10x_tcgen05_guardrail_trap_unallocated_columns_being_dealloced,(.L_x_222 - $__internal_2_$__cuda_sm10x_tcgen05_guardrail_trap_unallocated_columns_being_dealloced)
$__internal_2_$__cuda_sm10x_tcgen05_guardrail_trap_unallocated_columns_being_dealloced:
[----:B------:R-:W-:Y:S05]  /*9890*/  BPT.TRAP 0x1 ;  /* 0x000000040000795c */ /* 0x000fea0000300000 */
[----:B------:R-:W-:-:S04]  /*98a0*/  HFMA2 R3, -RZ, RZ, 0, 0 ;  /* 0x00000000ff037431 */ /* 0x000fc800000001ff */
[----:B------:R-:W-:Y:S05]  /*98b0*/  RET.REL.NODEC R2 `(_ZN7cutlass13device_kernelINS_4gemm6kernel13GemmUniversalIN4cute5tupleIJiiiiEEENS1_10collective13CollectiveMmaINS1_35MainloopSm100TmaUmmaWarpSpecializedILi21ELi2ELi4ENS5_IJNS4_1CILi2EEENSA_ILi1EEESC_EEEEENS5_IJNSA_ILi64EEENSA_ILi96EEENSA_ILi32EEEEEENS_10bfloat16_tENS5_IJlSC_lEEESJ_SK_NS4_8TiledMMAINS4_8MMA_AtomIJNS4_20SM100_MMA_F16BF16_SSISJ_SJ_fLi64ELi96ELNS4_4UMMA5MajorE0ELSP_0ELNSO_7ScaleInE0ELSQ_0EEEEEENS4_6LayoutINS5_IJSC_SC_SC_EEENS5_IJNSA_ILi0EEESV_SV_EEEEENS5_IJNS4_10UnderscoreESY_SY_EEEEENS4_13SM90_TMA_LOADENS4_14ComposedLayoutINS4_7SwizzleILi2ELi4ELi3EEENS4_18smem_ptr_flag_bitsILi16EEENST_INS5_IJNSA_ILi8EEESH_EEENS5_IJSH_SC_EEEEEEEvNS4_8identityENS4_23SM90_TMA_LOAD_MULTICASTES1B_vS1C_EENS_8epilogue10collective18CollectiveEpilogueINS1F_23Sm100TmaWarpSpecializedILi3ELi2ELi16ELb1ELb0EEEJSI_NS5_IJNST_ISF_SC_EENST_ISH_SC_EEEEESJ_SK_SJ_SK_NS1F_6fusion15FusionCallbacksIS1J_NS1N_17LinearCombinationISJ_fSJ_fLNS_15FloatRoundStyleE2EEESI_S1M_JEEENS4_5SM1004TMEM4LOAD26SM100_TMEM_LOAD_16dp256b4xES11_S1B_NS4_17SM75_U32x4_LDSM_NENS4_14SM90_TMA_STOREES1B_NS4_17SM90_U32x4_STSM_NENS4_39AutoVectorizingCopyWithAssumedAlignmentILi128EEEEEEvvEEEEvNT_6ParamsE) ;  /* 0xffffff6402d07950 */ /* 0x000fea0003c3ffff */
.L_x_221:
[----:B------:R-:W-:-:S00]  /*98c0*/  BRA `(.L_x_221) ;  /* 0xfffffffc00fc7947 */ /* 0x000fc0000383ffff */
[----:B------:R-:W-:-:S00]  /*98d0*/  NOP ;  /* 0x0000000000007918 */ /* 0x000fc00000000000 */
        /* <DEDUP_REMOVED lines=10> */
.L_x_222:


//--------------------- .nv.global.init           --------------------------
	.section	.nv.global.init,"aw",@progbits
.nv.global.init:
	.type		$str$27,@object
	.size		$str$27,($str$28 - $str$27)
$str$27:
        /*0000*/ 	.byte	0x28, 0x61, 0x64, 0x64, 0x72, 0x65, 0x73, 0x73, 0x20, 0x26, 0x20, 0x6d, 0x61, 0x73, 0x6b, 0x29
        /*0010*/ 	.byte	0x20, 0x3d, 0x3d, 0x20, 0x30, 0x00
	.type		$str$28,@object
	.size		$str$28,($str$26 - $str$28)
$str$28:
        /*0016*/ 	.byte	0x2f, 0x74, 0x6d, 0x70, 0x2f, 0x63, 0x75, 0x74, 0x6c, 0x61, 0x73, 0x73, 0x5f, 0x73, 0x77, 0x65
        /*0026*/ 	.byte	0x65, 0x70, 0x5f, 0x73, 0x72, 0x63, 0x2f, 0x69, 0x6e, 0x63, 0x6c, 0x75, 0x64, 0x65, 0x2f, 0x63
        /*0036*/ 	.byte	0x75, 0x74, 0x65, 0x2f, 0x70, 0x6f, 0x69, 0x6e, 0x74, 0x65, 0x72, 0x5f, 0x66, 0x6c, 0x61, 0x67
        /*0046*/ 	.byte	0x67, 0x65, 0x64, 0x2e, 0x68, 0x70, 0x70, 0x00
	.type		$str$26,@object
	.size		$str$26,($str$25 - $str$26)
$str$26:
        /*004e*/ 	.byte	0x2f, 0x74, 0x6d, 0x70, 0x2f, 0x63, 0x75, 0x74, 0x6c, 0x61, 0x73, 0x73, 0x5f, 0x73, 0x77, 0x65
        /*005e*/ 	.byte	0x65, 0x70, 0x5f, 0x73, 0x72, 0x63, 0x2f, 0x69, 0x6e, 0x63, 0x6c, 0x75, 0x64, 0x65, 0x2f, 0x63
        /*006e*/ 	.byte	0x75, 0x74, 0x65, 0x2f, 0x61, 0x74, 0x6f, 0x6d, 0x2f, 0x63, 0x6f, 0x70, 0x79, 0x5f, 0x74, 0x72
        /*007e*/ 	.byte	0x61, 0x69, 0x74, 0x73, 0x5f, 0x73, 0x6d, 0x31, 0x30, 0x30, 0x2e, 0x68, 0x70, 0x70, 0x00
	.type		$str$25,@object
	.size		$str$25,(__unnamed_1 - $str$25)
$str$25:
        /*008d*/ 	.byte	0x28, 0x28, 0x75, 0x69, 0x6e, 0x74, 0x33, 0x32, 0x5f, 0x74, 0x28, 0x74, 0x68, 0x72, 0x65, 0x61
        /*009d*/ 	.byte	0x64, 0x49, 0x64, 0x78, 0x2e, 0x78, 0x29, 0x20, 0x2f, 0x20, 0x33, 0x32, 0x29, 0x20, 0x25, 0x20
        /*00ad*/ 	.byte	0x34, 0x29, 0x20, 0x3d, 0x3d, 0x20, 0x28, 0x28, 0x28, 0x74, 0x6d, 0x65, 0x6d, 0x5f, 0x61, 0x64
        /*00bd*/ 	.byte	0x64, 0x72, 0x20, 0x3e, 0x3e, 0x20, 0x31, 0x36, 0x29, 0x20, 0x2f, 0x20, 0x33, 0x32, 0x29, 0x20
        /*00cd*/ 	.byte	0x25, 0x20, 0x34, 0x29, 0x00
	.type		__unnamed_1,@object
	.size		__unnamed_1,(__unnamed_2 - __unnamed_1)
__unnamed_1:
        /*00d2*/ 	.byte	0x61, 0x75, 0x74, 0x6f, 0x20, 0x63, 0x75, 0x74, 0x65, 0x3a, 0x3a, 0x61, 0x73, 0x5f, 0x70, 0x6f
        /* <DEDUP_REMOVED lines=24> */
        /*0262*/ 	.byte	0x30, 0x34, 0x38, 0x3e, 0x3e, 0x3e, 0x3e, 0x5d, 0x00
	.type		__unnamed_2,@object
	.size		__unnamed_2,(.L_2 - __unnamed_2)
__unnamed_2:
        /* <DEDUP_REMOVED lines=45> */
        /*053b*/ 	.byte	0x3e, 0x3e, 0x3e, 0x5d, 0x00
.L_2:


//--------------------- .nv.shared._ZN7cutlass13device_kernelINS_4gemm6kernel13GemmUniversalIN4cute5tupleIJiiiiEEENS1_10collective13CollectiveMmaINS1_35MainloopSm100TmaUmmaWarpSpecializedILi21ELi2ELi4ENS5_IJNS4_1CILi2EEENSA_ILi1EEESC_EEEEENS5_IJNSA_ILi64EEENSA_ILi96EEENSA_ILi32EEEEEENS_10bfloat16_tENS5_IJlSC_lEEESJ_SK_NS4_8TiledMMAINS4_8MMA_AtomIJNS4_20SM100_MMA_F16BF16_SSISJ_SJ_fLi64ELi96ELNS4_4UMMA5MajorE0ELSP_0ELNSO_7ScaleInE0ELSQ_0EEEEEENS4_6LayoutINS5_IJSC_SC_SC_EEENS5_IJNSA_ILi0EEESV_SV_EEEEENS5_IJNS4_10UnderscoreESY_SY_EEEEENS4_13SM90_TMA_LOADENS4_14ComposedLayoutINS4_7SwizzleILi2ELi4ELi3EEENS4_18smem_ptr_flag_bitsILi16EEENST_INS5_IJNSA_ILi8EEESH_EEENS5_IJSH_SC_EEEEEEEvNS4_8identityENS4_23SM90_TMA_LOAD_MULTICASTES1B_vS1C_EENS_8epilogue10collective18CollectiveEpilogueINS1F_23Sm100TmaWarpSpecializedILi3ELi2ELi16ELb1ELb0EEEJSI_NS5_IJNST_ISF_SC_EENST_ISH_SC_EEEEESJ_SK_SJ_SK_NS1F_6fusion15FusionCallbacksIS1J_NS1N_17LinearCombinationISJ_fSJ_fLNS_15FloatRoundStyleE2EEESI_S1M_JEEENS4_5SM1004TMEM4LOAD26SM100_TMEM_LOAD_16dp256b4xES11_S1B_NS4_17SM75_U32x4_LDSM_NENS4_14SM90_TMA_STOREES1B_NS4_17SM90_U32x4_STSM_NENS4_39AutoVectorizingCopyWithAssumedAlignmentILi128EEEEEEvvEEEEvNT_6ParamsE --------------------------
	.section	.nv.shared._ZN7cutlass13device_kernelINS_4gemm6kernel13GemmUniversalIN4cute5tupleIJiiiiEEENS1_10collective13CollectiveMmaINS1_35MainloopSm100TmaUmmaWarpSpecializedILi21ELi2ELi4ENS5_IJNS4_1CILi2EEENSA_ILi1EEESC_EEEEENS5_IJNSA_ILi64EEENSA_ILi96EEENSA_ILi32EEEEEENS_10bfloat16_tENS5_IJlSC_lEEESJ_SK_NS4_8TiledMMAINS4_8MMA_AtomIJNS4_20SM100_MMA_F16BF16_SSISJ_SJ_fLi64ELi96ELNS4_4UMMA5MajorE0ELSP_0ELNSO_7ScaleInE0ELSQ_0EEEEEENS4_6LayoutINS5_IJSC_SC_SC_EEENS5_IJNSA_ILi0EEESV_SV_EEEEENS5_IJNS4_10UnderscoreESY_SY_EEEEENS4_13SM90_TMA_LOADENS4_14ComposedLayoutINS4_7SwizzleILi2ELi4ELi3EEENS4_18smem_ptr_flag_bitsILi16EEENST_INS5_IJNSA_ILi8EEESH_EEENS5_IJSH_SC_EEEEEEEvNS4_8identityENS4_23SM90_TMA_LOAD_MULTICASTES1B_vS1C_EENS_8epilogue10collective18CollectiveEpilogueINS1F_23Sm100TmaWarpSpecializedILi3ELi2ELi16ELb1ELb0EEEJSI_NS5_IJNST_ISF_SC_EENST_ISH_SC_EEEEESJ_SK_SJ_SK_NS1F_6fusion15FusionCallbacksIS1J_NS1N_17LinearCombinationISJ_fSJ_fLNS_15FloatRoundStyleE2EEESI_S1M_JEEENS4_5SM1004TMEM4LOAD26SM100_TMEM_LOAD_16dp256b4xES11_S1B_NS4_17SM75_U32x4_LDSM_NENS4_14SM90_TMA_STOREES1B_NS4_17SM90_U32x4_STSM_NENS4_39AutoVectorizingCopyWithAssumedAlignmentILi128EEEEEEvvEEEEvNT_6ParamsE,"aw",@nobits
	.sectionflags	@""
	.align	16
	.zero		1024


//--------------------- .nv.shared.reserved.0     --------------------------
	.section	.nv.shared.reserved.0,"aw",@nobits
	.weak		__nv_reservedSMEM_offset_0_alias
	.size		__nv_reservedSMEM_offset_0_alias, 0, 64
	.other		__nv_reservedSMEM_offset_0_alias,@"STO_CUDA_RESERVED_SHARED STV_DEFAULT"
__nv_reservedSMEM_offset_0_alias:
	.zero		0
.nv.shared.reserved.0:
	.zero		64
	.weak		__nv_reservedSMEM_tcgen05_partition
	.type		__nv_reservedSMEM_tcgen05_partition,@object
	.size		__nv_reservedSMEM_tcgen05_partition,(.L_0 - __nv_reservedSMEM_tcgen05_partition)
__nv_reservedSMEM_tcgen05_partition:
	.zero		32
.L_0:


//--------------------- .nv.global                --------------------------
	.section	.nv.global,"aw",@nobits
.nv.global:
	.type		_ZN40_INTERNAL_17b5800c_4_k_cu_4a5e4dd7_161074cute1_E,@object
	.size		_ZN40_INTERNAL_17b5800c_4_k_cu_4a5e4dd7_161074cute1_E,(_ZN40_INTERNAL_17b5800c_4_k_cu_4a5e4dd7_161074cuda3std3__45__cpo6cbeginE - _ZN40_INTERNAL_17b5800c_4_k_cu_4a5e4dd7_161074cute1_E)
_ZN40_INTERNAL_17b5800c_4_k_cu_4a5e4dd7_161074cute1_E:
	.zero		1
	.type		_ZN40_INTERNAL_17b5800c_4_k_cu_4a5e4dd7_161074cuda3std3__45__cpo6cbeginE,@object
	.size		_ZN40_INTERNAL_17b5800c_4_k_cu_4a5e4dd7_161074cuda3std3__45__cpo6cbeginE,(_ZN40_INTERNAL_17b5800c_4_k_cu_4a5e4dd7_161074cuda3std3__48in_placeE - _ZN40_INTERNAL_17b5800c_4_k_cu_4a5e4dd7_161074cuda3std3__45__cpo6cbeginE)
_ZN40_INTERNAL_17b5800c_4_k_cu_4a5e4dd7_161074cuda3std3__45__cpo6cbeginE:
	.zero		1
	.type		_ZN40_INTERNAL_17b5800c_4_k_cu_4a5e4dd7_161074cuda3std3__48in_placeE,@object
	.size		_ZN40_INTERNAL_17b5800c_4_k_cu_4a5e4dd7_161074cuda3std3__48in_placeE,(_ZN40_INTERNAL_17b5800c_4_k_cu_4a5e4dd7_161074cuda3std6ranges3__45__cpo9iter_moveE - _ZN40_INTERNAL_17b5800c_4_k_cu_4a5e4dd7_161074cuda3std3__48in_placeE)
_ZN40_INTERNAL_17b5800c_4_k_cu_4a5e4dd7_161074cuda3std3__48in_placeE:
	.zero		1
	.type		_ZN40_INTERNAL_17b5800c_4_k_cu_4a5e4dd7_161074cuda3std6ranges3__45__cpo9iter_moveE,@object
	.size		_ZN40_INTERNAL_17b5800c_4_k_cu_4a5e4dd7_161074cuda3std6ranges3__45__cpo9iter_moveE,(_ZN40_INTERNAL_17b5800c_4_k_cu_4a5e4dd7_161074cuda3std3__45__cpo5beginE - _ZN40_INTERNAL_17b5800c_4_k_cu_4a5e4dd7_161074cuda3std6ranges3__45__cpo9iter_moveE)
_ZN40_INTERNAL_17b5800c_4_k_cu_4a5e4dd7_161074cuda3std6ranges3__45__cpo9iter_moveE:
	.zero		1
	.type		_ZN40_INTERNAL_17b5800c_4_k_cu_4a5e4dd7_161074cuda3std3__45__cpo5beginE,@object
	.size		_ZN40_INTERNAL_17b5800c_4_k_cu_4a5e4dd7_161074cuda3std3__45__cpo5beginE,(_ZN40_INTERNAL_17b5800c_4_k_cu_4a5e4dd7_161074cuda3std3__442_GLOBAL__N__17b5800c_4_k_cu_4a5e4dd7_161076ignoreE - _ZN40_INTERNAL_17b5800c_4_k_cu_4a5e4dd7_161074cuda3std3__45__cpo5beginE)
_ZN40_INTERNAL_17b5800c_4_k_cu_4a5e4dd7_161074cuda3std3__45__cpo5beginE:
	.zero		1
	.type		_ZN40_INTERNAL_17b5800c_4_k_cu_4a5e4dd7_161074cuda3std3__442_GLOBAL__N__17b5800c_4_k_cu_4a5e4dd7_161076ignoreE,@object
	.size		_ZN40_INTERNAL_17b5800c_4_k_cu_4a5e4dd7_161074cuda3std3__442_GLOBAL__N__17b5800c_4_k_cu_4a5e4dd7_161076ignoreE,(_ZN40_INTERNAL_17b5800c_4_k_cu_4a5e4dd7_161074cute7productE - _ZN40_INTERNAL_17b5800c_4_k_cu_4a5e4dd7_161074cuda3std3__442_GLOBAL__N__17b5800c_4_k_cu_4a5e4dd7_161076ignoreE)
_ZN40_INTERNAL_17b5800c_4_k_cu_4a5e4dd7_161074cuda3std3__442_GLOBAL__N__17b5800c_4_k_cu_4a5e4dd7_161076ignoreE:
	.zero		1
	.type		_ZN40_INTERNAL_17b5800c_4_k_cu_4a5e4dd7_161074cute7productE,@object
	.size		_ZN40_INTERNAL_17b5800c_4_k_cu_4a5e4dd7_161074cute7productE,(_ZN40_INTERNAL_17b5800c_4_k_cu_4a5e4dd7_161074cuda3std3__45__cpo3endE - _ZN40_INTERNAL_17b5800c_4_k_cu_4a5e4dd7_161074cute7productE)
_ZN40_INTERNAL_17b5800c_4_k_cu_4a5e4dd7_161074cute7productE:
	.zero		1
	.type		_ZN40_INTERNAL_17b5800c_4_k_cu_4a5e4dd7_161074cuda3std3__45__cpo3endE,@object
	.size		_ZN40_INTERNAL_17b5800c_4_k_cu_4a5e4dd7_161074cuda3std3__45__cpo3endE,(_ZN40_INTERNAL_17b5800c_4_k_cu_4a5e4dd7_161074cuda3std3__419piecewise_constructE - _ZN40_INTERNAL_17b5800c_4_k_cu_4a5e4dd7_161074cuda3std3__45__cpo3endE)
_ZN40_INTERNAL_17b5800c_4_k_cu_4a5e4dd7_161074cuda3std3__45__cpo3endE:
	.zero		1
	.type		_ZN40_INTERNAL_17b5800c_4_k_cu_4a5e4dd7_161074cuda3std3__419piecewise_constructE,@object
	.size		_ZN40_INTERNAL_17b5800c_4_k_cu_4a5e4dd7_161074cuda3std3__419piecewise_constructE,(_ZN40_INTERNAL_17b5800c_4_k_cu_4a5e4dd7_161074cuda3std3__45__cpo4cendE - _ZN40_INTERNAL_17b5800c_4_k_cu_4a5e4dd7_161074cuda3std3__419piecewise_constructE)
_ZN40_INTERNAL_17b5800c_4_k_cu_4a5e4dd7_161074cuda3std3__419piecewise_constructE:
	.zero		1
	.type		_ZN40_INTERNAL_17b5800c_4_k_cu_4a5e4dd7_161074cuda3std3__45__cpo4cendE,@object
	.size		_ZN40_INTERNAL_17b5800c_4_k_cu_4a5e4dd7_161074cuda3std3__45__cpo4cendE,(_ZN40_INTERNAL_17b5800c_4_k_cu_4a5e4dd7_161074cuda3std6ranges3__45__cpo4swapE - _ZN40_INTERNAL_17b5800c_4_k_cu_4a5e4dd7_161074cuda3std3__45__cpo4cendE)
_ZN40_INTERNAL_17b5800c_4_k_cu_4a5e4dd7_161074cuda3std3__45__cpo4cendE:
	.zero		1
	.type		_ZN40_INTERNAL_17b5800c_4_k_cu_4a5e4dd7_161074cuda3std6ranges3__45__cpo4swapE,@object
	.size		_ZN40_INTERNAL_17b5800c_4_k_cu_4a5e4dd7_161074cuda3std6ranges3__45__cpo4swapE,(.L_10 - _ZN40_INTERNAL_17b5800c_4_k_cu_4a5e4dd7_161074cuda3std6ranges3__45__cpo4swapE)
_ZN40_INTERNAL_17b5800c_4_k_cu_4a5e4dd7_161074cuda3std6ranges3__45__cpo4swapE:
	.zero		1
.L_10:


//--------------------- .nv.constant0._ZN7cutlass13device_kernelINS_4gemm6kernel13GemmUniversalIN4cute5tupleIJiiiiEEENS1_10collective13CollectiveMmaINS1_35MainloopSm100TmaUmmaWarpSpecializedILi21ELi2ELi4ENS5_IJNS4_1CILi2EEENSA_ILi1EEESC_EEEEENS5_IJNSA_ILi64EEENSA_ILi96EEENSA_ILi32EEEEEENS_10bfloat16_tENS5_IJlSC_lEEESJ_SK_NS4_8TiledMMAINS4_8MMA_AtomIJNS4_20SM100_MMA_F16BF16_SSISJ_SJ_fLi64ELi96ELNS4_4UMMA5MajorE0ELSP_0ELNSO_7ScaleInE0ELSQ_0EEEEEENS4_6LayoutINS5_IJSC_SC_SC_EEENS5_IJNSA_ILi0EEESV_SV_EEEEENS5_IJNS4_10UnderscoreESY_SY_EEEEENS4_13SM90_TMA_LOADENS4_14ComposedLayoutINS4_7SwizzleILi2ELi4ELi3EEENS4_18smem_ptr_flag_bitsILi16EEENST_INS5_IJNSA_ILi8EEESH_EEENS5_IJSH_SC_EEEEEEEvNS4_8identityENS4_23SM90_TMA_LOAD_MULTICASTES1B_vS1C_EENS_8epilogue10collective18CollectiveEpilogueINS1F_23Sm100TmaWarpSpecializedILi3ELi2ELi16ELb1ELb0EEEJSI_NS5_IJNST_ISF_SC_EENST_ISH_SC_EEEEESJ_SK_SJ_SK_NS1F_6fusion15FusionCallbacksIS1J_NS1N_17LinearCombinationISJ_fSJ_fLNS_15FloatRoundStyleE2EEESI_S1M_JEEENS4_5SM1004TMEM4LOAD26SM100_TMEM_LOAD_16dp256b4xES11_S1B_NS4_17SM75_U32x4_LDSM_NENS4_14SM90_TMA_STOREES1B_NS4_17SM90_U32x4_STSM_NENS4_39AutoVectorizingCopyWithAssumedAlignmentILi128EEEEEEvvEEEEvNT_6ParamsE --------------------------
	.section	.nv.constant0._ZN7cutlass13device_kernelINS_4gemm6kernel13GemmUniversalIN4cute5tupleIJiiiiEEENS1_10collective13CollectiveMmaINS1_35MainloopSm100TmaUmmaWarpSpecializedILi21ELi2ELi4ENS5_IJNS4_1CILi2EEENSA_ILi1EEESC_EEEEENS5_IJNSA_ILi64EEENSA_ILi96EEENSA_ILi32EEEEEENS_10bfloat16_tENS5_IJlSC_lEEESJ_SK_NS4_8TiledMMAINS4_8MMA_AtomIJNS4_20SM100_MMA_F16BF16_SSISJ_SJ_fLi64ELi96ELNS4_4UMMA5MajorE0ELSP_0ELNSO_7ScaleInE0ELSQ_0EEEEEENS4_6LayoutINS5_IJSC_SC_SC_EEENS5_IJNSA_ILi0EEESV_SV_EEEEENS5_IJNS4_10UnderscoreESY_SY_EEEEENS4_13SM90_TMA_LOADENS4_14ComposedLayoutINS4_7SwizzleILi2ELi4ELi3EEENS4_18smem_ptr_flag_bitsILi16EEENST_INS5_IJNSA_ILi8EEESH_EEENS5_IJSH_SC_EEEEEEEvNS4_8identityENS4_23SM90_TMA_LOAD_MULTICASTES1B_vS1C_EENS_8epilogue10collective18CollectiveEpilogueINS1F_23Sm100TmaWarpSpecializedILi3ELi2ELi16ELb1ELb0EEEJSI_NS5_IJNST_ISF_SC_EENST_ISH_SC_EEEEESJ_SK_SJ_SK_NS1F_6fusion15FusionCallbacksIS1J_NS1N_17LinearCombinationISJ_fSJ_fLNS_15FloatRoundStyleE2EEESI_S1M_JEEENS4_5SM1004TMEM4LOAD26SM100_TMEM_LOAD_16dp256b4xES11_S1B_NS4_17SM75_U32x4_LDSM_NENS4_14SM90_TMA_STOREES1B_NS4_17SM90_U32x4_STSM_NENS4_39AutoVectorizingCopyWithAssumedAlignmentILi128EEEEEEvvEEEEvNT_6ParamsE,"a",@progbits
	.sectionflags	@""
	.align	4
.nv.constant0._ZN7cutlass13device_kernelINS_4gemm6kernel13GemmUniversalIN4cute5tupleIJiiiiEEENS1_10collective13CollectiveMmaINS1_35MainloopSm100TmaUmmaWarpSpecializedILi21ELi2ELi4ENS5_IJNS4_1CILi2EEENSA_ILi1EEESC_EEEEENS5_IJNSA_ILi64EEENSA_ILi96EEENSA_ILi32EEEEEENS_10bfloat16_tENS5_IJlSC_lEEESJ_SK_NS4_8TiledMMAINS4_8MMA_AtomIJNS4_20SM100_MMA_F16BF16_SSISJ_SJ_fLi64ELi96ELNS4_4UMMA5MajorE0ELSP_0ELNSO_7ScaleInE0ELSQ_0EEEEEENS4_6LayoutINS5_IJSC_SC_SC_EEENS5_IJNSA_ILi0EEESV_SV_EEEEENS5_IJNS4_10UnderscoreESY_SY_EEEEENS4_13SM90_TMA_LOADENS4_14ComposedLayoutINS4_7SwizzleILi2ELi4ELi3EEENS4_18smem_ptr_flag_bitsILi16EEENST_INS5_IJNSA_ILi8EEESH_EEENS5_IJSH_SC_EEEEEEEvNS4_8identityENS4_23SM90_TMA_LOAD_MULTICASTES1B_vS1C_EENS_8epilogue10collective18CollectiveEpilogueINS1F_23Sm100TmaWarpSpecializedILi3ELi2ELi16ELb1ELb0EEEJSI_NS5_IJNST_ISF_SC_EENST_ISH_SC_EEEEESJ_SK_SJ_SK_NS1F_6fusion15FusionCallbacksIS1J_NS1N_17LinearCombinationISJ_fSJ_fLNS_15FloatRoundStyleE2EEESI_S1M_JEEENS4_5SM1004TMEM4LOAD26SM100_TMEM_LOAD_16dp256b4xES11_S1B_NS4_17SM75_U32x4_LDSM_NENS4_14SM90_TMA_STOREES1B_NS4_17SM90_U32x4_STSM_NENS4_39AutoVectorizingCopyWithAssumedAlignmentILi128EEEEEEvvEEEEvNT_6ParamsE:
	.zero		2944


//--------------------- SYMBOLS --------------------------

	.type		.nv.reservedSmem.offset0,@object
	.size		.nv.reservedSmem.offset0,0x4
	.type		.nv.reservedSmem.cap,@object
	.size		.nv.reservedSmem.cap,0x4
	.type		__assertfail,@function
